//
// Generated by NVIDIA NVVM Compiler
//
// Compiler Build ID: CL-36424714
// Cuda compilation tools, release 13.0, V13.0.88
// Based on NVVM 20.0.0
//

.version 9.0
.target sm_100
.address_size 64

	// .globl	_Z20matrix_multiply_cudaPiS_S_i
// _ZZ20matrix_multiply_cudaPiS_S_iE2As has been demoted
// _ZZ20matrix_multiply_cudaPiS_S_iE2Bs has been demoted

.visible .entry _Z20matrix_multiply_cudaPiS_S_i(
	.param .u64 .ptr .align 1 _Z20matrix_multiply_cudaPiS_S_i_param_0,
	.param .u64 .ptr .align 1 _Z20matrix_multiply_cudaPiS_S_i_param_1,
	.param .u64 .ptr .align 1 _Z20matrix_multiply_cudaPiS_S_i_param_2,
	.param .u32 _Z20matrix_multiply_cudaPiS_S_i_param_3
)
{
	.reg .pred 	%p<8>;
	.reg .b32 	%r<463>;
	.reg .b64 	%rd<48>;
	// demoted variable
	.shared .align 4 .b8 _ZZ20matrix_multiply_cudaPiS_S_iE2As[1024];
	// demoted variable
	.shared .align 4 .b8 _ZZ20matrix_multiply_cudaPiS_S_iE2Bs[1024];
	ld.param.u32 	%r40, [_Z20matrix_multiply_cudaPiS_S_i_param_3];
	mov.u32 	%r42, %ctaid.y;
	mov.u32 	%r43, %ntid.y;
	mov.u32 	%r1, %tid.y;
	mad.lo.s32 	%r2, %r42, %r43, %r1;
	mov.u32 	%r44, %ctaid.x;
	mov.u32 	%r45, %ntid.x;
	mov.u32 	%r3, %tid.x;
	mad.lo.s32 	%r4, %r44, %r45, %r3;
	shr.s32 	%r46, %r40, 31;
	shr.u32 	%r47, %r46, 28;
	add.s32 	%r48, %r40, %r47;
	shr.s32 	%r5, %r48, 4;
	setp.lt.s32 	%p1, %r40, 16;
	mov.b32 	%r462, 0;
	@%p1 bra 	$L__BB0_9;
	mad.lo.s32 	%r6, %r40, %r2, %r3;
	shl.b32 	%r51, %r1, 6;
	mov.u32 	%r52, _ZZ20matrix_multiply_cudaPiS_S_iE2As;
	add.s32 	%r7, %r52, %r51;
	add.s32 	%r53, %r5, -1;
	setp.lt.u32 	%p2, %r53, 3;
	mov.b32 	%r460, 0;
	mov.u32 	%r462, %r460;
	@%p2 bra 	$L__BB0_4;
	and.b32  	%r460, %r5, 134217724;
	neg.s32 	%r454, %r460;
	add.s32 	%r453, %r6, 32;
	add.s32 	%r56, %r1, 48;
	mad.lo.s32 	%r452, %r40, %r56, %r4;
	add.s32 	%r57, %r1, 32;
	mad.lo.s32 	%r451, %r40, %r57, %r4;
	add.s32 	%r58, %r1, 16;
	mad.lo.s32 	%r450, %r40, %r58, %r4;
	mad.lo.s32 	%r449, %r1, %r40, %r4;
	mov.b32 	%r462, 0;
$L__BB0_3:
	.pragma "nounroll";
	ld.param.u64 	%rd44, [_Z20matrix_multiply_cudaPiS_S_i_param_1];
	ld.param.u64 	%rd41, [_Z20matrix_multiply_cudaPiS_S_i_param_0];
	add.s32 	%r59, %r453, -32;
	cvta.to.global.u64 	%rd4, %rd41;
	mul.wide.u32 	%rd5, %r59, 4;
	add.s64 	%rd6, %rd4, %rd5;
	ld.global.u32 	%r60, [%rd6];
	shl.b32 	%r62, %r3, 2;
	add.s32 	%r63, %r7, %r62;
	st.shared.u32 	[%r63], %r60;
	cvta.to.global.u64 	%rd7, %rd44;
	mul.wide.u32 	%rd8, %r449, 4;
	add.s64 	%rd9, %rd7, %rd8;
	ld.global.u32 	%r64, [%rd9];
	mov.u32 	%r66, _ZZ20matrix_multiply_cudaPiS_S_iE2Bs;
	add.s32 	%r67, %r66, %r62;
	add.s32 	%r68, %r67, %r51;
	st.shared.u32 	[%r68], %r64;
	bar.sync 	0;
	ld.shared.u32 	%r69, [%r7];
	ld.shared.u32 	%r70, [%r67];
	mad.lo.s32 	%r71, %r70, %r69, %r462;
	ld.shared.u32 	%r72, [%r7+4];
	ld.shared.u32 	%r73, [%r67+64];
	mad.lo.s32 	%r74, %r73, %r72, %r71;
	ld.shared.u32 	%r75, [%r7+8];
	ld.shared.u32 	%r76, [%r67+128];
	mad.lo.s32 	%r77, %r76, %r75, %r74;
	ld.shared.u32 	%r78, [%r7+12];
	ld.shared.u32 	%r79, [%r67+192];
	mad.lo.s32 	%r80, %r79, %r78, %r77;
	ld.shared.u32 	%r81, [%r7+16];
	ld.shared.u32 	%r82, [%r67+256];
	mad.lo.s32 	%r83, %r82, %r81, %r80;
	ld.shared.u32 	%r84, [%r7+20];
	ld.shared.u32 	%r85, [%r67+320];
	mad.lo.s32 	%r86, %r85, %r84, %r83;
	ld.shared.u32 	%r87, [%r7+24];
	ld.shared.u32 	%r88, [%r67+384];
	mad.lo.s32 	%r89, %r88, %r87, %r86;
	ld.shared.u32 	%r90, [%r7+28];
	ld.shared.u32 	%r91, [%r67+448];
	mad.lo.s32 	%r92, %r91, %r90, %r89;
	ld.shared.u32 	%r93, [%r7+32];
	ld.shared.u32 	%r94, [%r67+512];
	mad.lo.s32 	%r95, %r94, %r93, %r92;
	ld.shared.u32 	%r96, [%r7+36];
	ld.shared.u32 	%r97, [%r67+576];
	mad.lo.s32 	%r98, %r97, %r96, %r95;
	ld.shared.u32 	%r99, [%r7+40];
	ld.shared.u32 	%r100, [%r67+640];
	mad.lo.s32 	%r101, %r100, %r99, %r98;
	ld.shared.u32 	%r102, [%r7+44];
	ld.shared.u32 	%r103, [%r67+704];
	mad.lo.s32 	%r104, %r103, %r102, %r101;
	ld.shared.u32 	%r105, [%r7+48];
	ld.shared.u32 	%r106, [%r67+768];
	mad.lo.s32 	%r107, %r106, %r105, %r104;
	ld.shared.u32 	%r108, [%r7+52];
	ld.shared.u32 	%r109, [%r67+832];
	mad.lo.s32 	%r110, %r109, %r108, %r107;
	ld.shared.u32 	%r111, [%r7+56];
	ld.shared.u32 	%r112, [%r67+896];
	mad.lo.s32 	%r113, %r112, %r111, %r110;
	ld.shared.u32 	%r114, [%r7+60];
	ld.shared.u32 	%r115, [%r67+960];
	mad.lo.s32 	%r116, %r115, %r114, %r113;
	bar.sync 	0;
	add.s32 	%r117, %r453, -16;
	mul.wide.u32 	%rd10, %r117, 4;
	add.s64 	%rd11, %rd4, %rd10;
	ld.global.u32 	%r118, [%rd11];
	st.shared.u32 	[%r63], %r118;
	mul.wide.u32 	%rd12, %r450, 4;
	add.s64 	%rd13, %rd7, %rd12;
	ld.global.u32 	%r119, [%rd13];
	st.shared.u32 	[%r68], %r119;
	bar.sync 	0;
	ld.shared.u32 	%r120, [%r7];
	ld.shared.u32 	%r121, [%r67];
	mad.lo.s32 	%r122, %r121, %r120, %r116;
	ld.shared.u32 	%r123, [%r7+4];
	ld.shared.u32 	%r124, [%r67+64];
	mad.lo.s32 	%r125, %r124, %r123, %r122;
	ld.shared.u32 	%r126, [%r7+8];
	ld.shared.u32 	%r127, [%r67+128];
	mad.lo.s32 	%r128, %r127, %r126, %r125;
	ld.shared.u32 	%r129, [%r7+12];
	ld.shared.u32 	%r130, [%r67+192];
	mad.lo.s32 	%r131, %r130, %r129, %r128;
	ld.shared.u32 	%r132, [%r7+16];
	ld.shared.u32 	%r133, [%r67+256];
	mad.lo.s32 	%r134, %r133, %r132, %r131;
	ld.shared.u32 	%r135, [%r7+20];
	ld.shared.u32 	%r136, [%r67+320];
	mad.lo.s32 	%r137, %r136, %r135, %r134;
	ld.shared.u32 	%r138, [%r7+24];
	ld.shared.u32 	%r139, [%r67+384];
	mad.lo.s32 	%r140, %r139, %r138, %r137;
	ld.shared.u32 	%r141, [%r7+28];
	ld.shared.u32 	%r142, [%r67+448];
	mad.lo.s32 	%r143, %r142, %r141, %r140;
	ld.shared.u32 	%r144, [%r7+32];
	ld.shared.u32 	%r145, [%r67+512];
	mad.lo.s32 	%r146, %r145, %r144, %r143;
	ld.shared.u32 	%r147, [%r7+36];
	ld.shared.u32 	%r148, [%r67+576];
	mad.lo.s32 	%r149, %r148, %r147, %r146;
	ld.shared.u32 	%r150, [%r7+40];
	ld.shared.u32 	%r151, [%r67+640];
	mad.lo.s32 	%r152, %r151, %r150, %r149;
	ld.shared.u32 	%r153, [%r7+44];
	ld.shared.u32 	%r154, [%r67+704];
	mad.lo.s32 	%r155, %r154, %r153, %r152;
	ld.shared.u32 	%r156, [%r7+48];
	ld.shared.u32 	%r157, [%r67+768];
	mad.lo.s32 	%r158, %r157, %r156, %r155;
	ld.shared.u32 	%r159, [%r7+52];
	ld.shared.u32 	%r160, [%r67+832];
	mad.lo.s32 	%r161, %r160, %r159, %r158;
	ld.shared.u32 	%r162, [%r7+56];
	ld.shared.u32 	%r163, [%r67+896];
	mad.lo.s32 	%r164, %r163, %r162, %r161;
	ld.shared.u32 	%r165, [%r7+60];
	ld.shared.u32 	%r166, [%r67+960];
	mad.lo.s32 	%r167, %r166, %r165, %r164;
	bar.sync 	0;
	add.s32 	%r168, %r453, 16;
	mul.wide.u32 	%rd14, %r453, 4;
	add.s64 	%rd15, %rd4, %rd14;
	ld.global.u32 	%r169, [%rd15];
	st.shared.u32 	[%r63], %r169;
	mul.wide.u32 	%rd16, %r451, 4;
	add.s64 	%rd17, %rd7, %rd16;
	ld.global.u32 	%r170, [%rd17];
	st.shared.u32 	[%r68], %r170;
	bar.sync 	0;
	ld.shared.u32 	%r171, [%r7];
	ld.shared.u32 	%r172, [%r67];
	mad.lo.s32 	%r173, %r172, %r171, %r167;
	ld.shared.u32 	%r174, [%r7+4];
	ld.shared.u32 	%r175, [%r67+64];
	mad.lo.s32 	%r176, %r175, %r174, %r173;
	ld.shared.u32 	%r177, [%r7+8];
	ld.shared.u32 	%r178, [%r67+128];
	mad.lo.s32 	%r179, %r178, %r177, %r176;
	ld.shared.u32 	%r180, [%r7+12];
	ld.shared.u32 	%r181, [%r67+192];
	mad.lo.s32 	%r182, %r181, %r180, %r179;
	ld.shared.u32 	%r183, [%r7+16];
	ld.shared.u32 	%r184, [%r67+256];
	mad.lo.s32 	%r185, %r184, %r183, %r182;
	ld.shared.u32 	%r186, [%r7+20];
	ld.shared.u32 	%r187, [%r67+320];
	mad.lo.s32 	%r188, %r187, %r186, %r185;
	ld.shared.u32 	%r189, [%r7+24];
	ld.shared.u32 	%r190, [%r67+384];
	mad.lo.s32 	%r191, %r190, %r189, %r188;
	ld.shared.u32 	%r192, [%r7+28];
	ld.shared.u32 	%r193, [%r67+448];
	mad.lo.s32 	%r194, %r193, %r192, %r191;
	ld.shared.u32 	%r195, [%r7+32];
	ld.shared.u32 	%r196, [%r67+512];
	mad.lo.s32 	%r197, %r196, %r195, %r194;
	ld.shared.u32 	%r198, [%r7+36];
	ld.shared.u32 	%r199, [%r67+576];
	mad.lo.s32 	%r200, %r199, %r198, %r197;
	ld.shared.u32 	%r201, [%r7+40];
	ld.shared.u32 	%r202, [%r67+640];
	mad.lo.s32 	%r203, %r202, %r201, %r200;
	ld.shared.u32 	%r204, [%r7+44];
	ld.shared.u32 	%r205, [%r67+704];
	mad.lo.s32 	%r206, %r205, %r204, %r203;
	ld.shared.u32 	%r207, [%r7+48];
	ld.shared.u32 	%r208, [%r67+768];
	mad.lo.s32 	%r209, %r208, %r207, %r206;
	ld.shared.u32 	%r210, [%r7+52];
	ld.shared.u32 	%r211, [%r67+832];
	mad.lo.s32 	%r212, %r211, %r210, %r209;
	ld.shared.u32 	%r213, [%r7+56];
	ld.shared.u32 	%r214, [%r67+896];
	mad.lo.s32 	%r215, %r214, %r213, %r212;
	ld.shared.u32 	%r216, [%r7+60];
	ld.shared.u32 	%r217, [%r67+960];
	mad.lo.s32 	%r218, %r217, %r216, %r215;
	bar.sync 	0;
	mul.wide.u32 	%rd18, %r168, 4;
	add.s64 	%rd19, %rd4, %rd18;
	ld.global.u32 	%r219, [%rd19];
	st.shared.u32 	[%r63], %r219;
	mul.wide.u32 	%rd20, %r452, 4;
	add.s64 	%rd21, %rd7, %rd20;
	ld.global.u32 	%r220, [%rd21];
	st.shared.u32 	[%r68], %r220;
	bar.sync 	0;
	ld.shared.u32 	%r221, [%r7];
	ld.shared.u32 	%r222, [%r67];
	mad.lo.s32 	%r223, %r222, %r221, %r218;
	ld.shared.u32 	%r224, [%r7+4];
	ld.shared.u32 	%r225, [%r67+64];
	mad.lo.s32 	%r226, %r225, %r224, %r223;
	ld.shared.u32 	%r227, [%r7+8];
	ld.shared.u32 	%r228, [%r67+128];
	mad.lo.s32 	%r229, %r228, %r227, %r226;
	ld.shared.u32 	%r230, [%r7+12];
	ld.shared.u32 	%r231, [%r67+192];
	mad.lo.s32 	%r232, %r231, %r230, %r229;
	ld.shared.u32 	%r233, [%r7+16];
	ld.shared.u32 	%r234, [%r67+256];
	mad.lo.s32 	%r235, %r234, %r233, %r232;
	ld.shared.u32 	%r236, [%r7+20];
	ld.shared.u32 	%r237, [%r67+320];
	mad.lo.s32 	%r238, %r237, %r236, %r235;
	ld.shared.u32 	%r239, [%r7+24];
	ld.shared.u32 	%r240, [%r67+384];
	mad.lo.s32 	%r241, %r240, %r239, %r238;
	ld.shared.u32 	%r242, [%r7+28];
	ld.shared.u32 	%r243, [%r67+448];
	mad.lo.s32 	%r244, %r243, %r242, %r241;
	ld.shared.u32 	%r245, [%r7+32];
	ld.shared.u32 	%r246, [%r67+512];
	mad.lo.s32 	%r247, %r246, %r245, %r244;
	ld.shared.u32 	%r248, [%r7+36];
	ld.shared.u32 	%r249, [%r67+576];
	mad.lo.s32 	%r250, %r249, %r248, %r247;
	ld.shared.u32 	%r251, [%r7+40];
	ld.shared.u32 	%r252, [%r67+640];
	mad.lo.s32 	%r253, %r252, %r251, %r250;
	ld.shared.u32 	%r254, [%r7+44];
	ld.shared.u32 	%r255, [%r67+704];
	mad.lo.s32 	%r256, %r255, %r254, %r253;
	ld.shared.u32 	%r257, [%r7+48];
	ld.shared.u32 	%r258, [%r67+768];
	mad.lo.s32 	%r259, %r258, %r257, %r256;
	ld.shared.u32 	%r260, [%r7+52];
	ld.shared.u32 	%r261, [%r67+832];
	mad.lo.s32 	%r262, %r261, %r260, %r259;
	ld.shared.u32 	%r263, [%r7+56];
	ld.shared.u32 	%r264, [%r67+896];
	mad.lo.s32 	%r265, %r264, %r263, %r262;
	ld.shared.u32 	%r266, [%r7+60];
	ld.shared.u32 	%r267, [%r67+960];
	mad.lo.s32 	%r462, %r267, %r266, %r265;
	bar.sync 	0;
	add.s32 	%r454, %r454, 4;
	add.s32 	%r453, %r453, 64;
	shl.b32 	%r268, %r40, 6;
	add.s32 	%r452, %r452, %r268;
	add.s32 	%r451, %r451, %r268;
	add.s32 	%r450, %r450, %r268;
	add.s32 	%r449, %r449, %r268;
	setp.ne.s32 	%p3, %r454, 0;
	@%p3 bra 	$L__BB0_3;
$L__BB0_4:
	and.b32  	%r32, %r5, 3;
	setp.eq.s32 	%p4, %r32, 0;
	@%p4 bra 	$L__BB0_9;
	setp.eq.s32 	%p5, %r32, 1;
	@%p5 bra 	$L__BB0_7;
	ld.param.u64 	%rd45, [_Z20matrix_multiply_cudaPiS_S_i_param_1];
	ld.param.u64 	%rd42, [_Z20matrix_multiply_cudaPiS_S_i_param_0];
	shl.b32 	%r270, %r460, 4;
	add.s32 	%r271, %r6, %r270;
	cvta.to.global.u64 	%rd22, %rd42;
	mul.wide.u32 	%rd23, %r271, 4;
	add.s64 	%rd24, %rd22, %rd23;
	ld.global.u32 	%r272, [%rd24];
	shl.b32 	%r274, %r3, 2;
	add.s32 	%r275, %r7, %r274;
	st.shared.u32 	[%r275], %r272;
	add.s32 	%r276, %r270, %r1;
	mad.lo.s32 	%r277, %r276, %r40, %r4;
	cvta.to.global.u64 	%rd25, %rd45;
	mul.wide.u32 	%rd26, %r277, 4;
	add.s64 	%rd27, %rd25, %rd26;
	ld.global.u32 	%r278, [%rd27];
	mov.u32 	%r280, _ZZ20matrix_multiply_cudaPiS_S_iE2Bs;
	add.s32 	%r281, %r280, %r274;
	add.s32 	%r282, %r281, %r51;
	st.shared.u32 	[%r282], %r278;
	bar.sync 	0;
	ld.shared.u32 	%r283, [%r7];
	ld.shared.u32 	%r284, [%r281];
	mad.lo.s32 	%r285, %r284, %r283, %r462;
	ld.shared.u32 	%r286, [%r7+4];
	ld.shared.u32 	%r287, [%r281+64];
	mad.lo.s32 	%r288, %r287, %r286, %r285;
	ld.shared.u32 	%r289, [%r7+8];
	ld.shared.u32 	%r290, [%r281+128];
	mad.lo.s32 	%r291, %r290, %r289, %r288;
	ld.shared.u32 	%r292, [%r7+12];
	ld.shared.u32 	%r293, [%r281+192];
	mad.lo.s32 	%r294, %r293, %r292, %r291;
	ld.shared.u32 	%r295, [%r7+16];
	ld.shared.u32 	%r296, [%r281+256];
	mad.lo.s32 	%r297, %r296, %r295, %r294;
	ld.shared.u32 	%r298, [%r7+20];
	ld.shared.u32 	%r299, [%r281+320];
	mad.lo.s32 	%r300, %r299, %r298, %r297;
	ld.shared.u32 	%r301, [%r7+24];
	ld.shared.u32 	%r302, [%r281+384];
	mad.lo.s32 	%r303, %r302, %r301, %r300;
	ld.shared.u32 	%r304, [%r7+28];
	ld.shared.u32 	%r305, [%r281+448];
	mad.lo.s32 	%r306, %r305, %r304, %r303;
	ld.shared.u32 	%r307, [%r7+32];
	ld.shared.u32 	%r308, [%r281+512];
	mad.lo.s32 	%r309, %r308, %r307, %r306;
	ld.shared.u32 	%r310, [%r7+36];
	ld.shared.u32 	%r311, [%r281+576];
	mad.lo.s32 	%r312, %r311, %r310, %r309;
	ld.shared.u32 	%r313, [%r7+40];
	ld.shared.u32 	%r314, [%r281+640];
	mad.lo.s32 	%r315, %r314, %r313, %r312;
	ld.shared.u32 	%r316, [%r7+44];
	ld.shared.u32 	%r317, [%r281+704];
	mad.lo.s32 	%r318, %r317, %r316, %r315;
	ld.shared.u32 	%r319, [%r7+48];
	ld.shared.u32 	%r320, [%r281+768];
	mad.lo.s32 	%r321, %r320, %r319, %r318;
	ld.shared.u32 	%r322, [%r7+52];
	ld.shared.u32 	%r323, [%r281+832];
	mad.lo.s32 	%r324, %r323, %r322, %r321;
	ld.shared.u32 	%r325, [%r7+56];
	ld.shared.u32 	%r326, [%r281+896];
	mad.lo.s32 	%r327, %r326, %r325, %r324;
	ld.shared.u32 	%r328, [%r7+60];
	ld.shared.u32 	%r329, [%r281+960];
	mad.lo.s32 	%r330, %r329, %r328, %r327;
	bar.sync 	0;
	add.s32 	%r331, %r271, 16;
	mul.wide.u32 	%rd28, %r331, 4;
	add.s64 	%rd29, %rd22, %rd28;
	ld.global.u32 	%r332, [%rd29];
	st.shared.u32 	[%r275], %r332;
	add.s32 	%r333, %r276, 16;
	mad.lo.s32 	%r334, %r333, %r40, %r4;
	mul.wide.u32 	%rd30, %r334, 4;
	add.s64 	%rd31, %rd25, %rd30;
	ld.global.u32 	%r335, [%rd31];
	st.shared.u32 	[%r282], %r335;
	bar.sync 	0;
	ld.shared.u32 	%r336, [%r7];
	ld.shared.u32 	%r337, [%r281];
	mad.lo.s32 	%r338, %r337, %r336, %r330;
	ld.shared.u32 	%r339, [%r7+4];
	ld.shared.u32 	%r340, [%r281+64];
	mad.lo.s32 	%r341, %r340, %r339, %r338;
	ld.shared.u32 	%r342, [%r7+8];
	ld.shared.u32 	%r343, [%r281+128];
	mad.lo.s32 	%r344, %r343, %r342, %r341;
	ld.shared.u32 	%r345, [%r7+12];
	ld.shared.u32 	%r346, [%r281+192];
	mad.lo.s32 	%r347, %r346, %r345, %r344;
	ld.shared.u32 	%r348, [%r7+16];
	ld.shared.u32 	%r349, [%r281+256];
	mad.lo.s32 	%r350, %r349, %r348, %r347;
	ld.shared.u32 	%r351, [%r7+20];
	ld.shared.u32 	%r352, [%r281+320];
	mad.lo.s32 	%r353, %r352, %r351, %r350;
	ld.shared.u32 	%r354, [%r7+24];
	ld.shared.u32 	%r355, [%r281+384];
	mad.lo.s32 	%r356, %r355, %r354, %r353;
	ld.shared.u32 	%r357, [%r7+28];
	ld.shared.u32 	%r358, [%r281+448];
	mad.lo.s32 	%r359, %r358, %r357, %r356;
	ld.shared.u32 	%r360, [%r7+32];
	ld.shared.u32 	%r361, [%r281+512];
	mad.lo.s32 	%r362, %r361, %r360, %r359;
	ld.shared.u32 	%r363, [%r7+36];
	ld.shared.u32 	%r364, [%r281+576];
	mad.lo.s32 	%r365, %r364, %r363, %r362;
	ld.shared.u32 	%r366, [%r7+40];
	ld.shared.u32 	%r367, [%r281+640];
	mad.lo.s32 	%r368, %r367, %r366, %r365;
	ld.shared.u32 	%r369, [%r7+44];
	ld.shared.u32 	%r370, [%r281+704];
	mad.lo.s32 	%r371, %r370, %r369, %r368;
	ld.shared.u32 	%r372, [%r7+48];
	ld.shared.u32 	%r373, [%r281+768];
	mad.lo.s32 	%r374, %r373, %r372, %r371;
	ld.shared.u32 	%r375, [%r7+52];
	ld.shared.u32 	%r376, [%r281+832];
	mad.lo.s32 	%r377, %r376, %r375, %r374;
	ld.shared.u32 	%r378, [%r7+56];
	ld.shared.u32 	%r379, [%r281+896];
	mad.lo.s32 	%r380, %r379, %r378, %r377;
	ld.shared.u32 	%r381, [%r7+60];
	ld.shared.u32 	%r382, [%r281+960];
	mad.lo.s32 	%r462, %r382, %r381, %r380;
	bar.sync 	0;
	add.s32 	%r460, %r460, 2;
$L__BB0_7:
	and.b32  	%r383, %r5, 1;
	setp.eq.b32 	%p6, %r383, 1;
	not.pred 	%p7, %p6;
	@%p7 bra 	$L__BB0_9;
	ld.param.u64 	%rd46, [_Z20matrix_multiply_cudaPiS_S_i_param_1];
	ld.param.u64 	%rd43, [_Z20matrix_multiply_cudaPiS_S_i_param_0];
	shl.b32 	%r384, %r460, 4;
	add.s32 	%r385, %r6, %r384;
	cvta.to.global.u64 	%rd32, %rd43;
	mul.wide.u32 	%rd33, %r385, 4;
	add.s64 	%rd34, %rd32, %rd33;
	ld.global.u32 	%r386, [%rd34];
	shl.b32 	%r388, %r3, 2;
	add.s32 	%r389, %r7, %r388;
	st.shared.u32 	[%r389], %r386;
	add.s32 	%r390, %r384, %r1;
	mad.lo.s32 	%r391, %r390, %r40, %r4;
	cvta.to.global.u64 	%rd35, %rd46;
	mul.wide.u32 	%rd36, %r391, 4;
	add.s64 	%rd37, %rd35, %rd36;
	ld.global.u32 	%r392, [%rd37];
	mov.u32 	%r394, _ZZ20matrix_multiply_cudaPiS_S_iE2Bs;
	add.s32 	%r395, %r394, %r388;
	add.s32 	%r396, %r395, %r51;
	st.shared.u32 	[%r396], %r392;
	bar.sync 	0;
	ld.shared.u32 	%r397, [%r7];
	ld.shared.u32 	%r398, [%r395];
	mad.lo.s32 	%r399, %r398, %r397, %r462;
	ld.shared.u32 	%r400, [%r7+4];
	ld.shared.u32 	%r401, [%r395+64];
	mad.lo.s32 	%r402, %r401, %r400, %r399;
	ld.shared.u32 	%r403, [%r7+8];
	ld.shared.u32 	%r404, [%r395+128];
	mad.lo.s32 	%r405, %r404, %r403, %r402;
	ld.shared.u32 	%r406, [%r7+12];
	ld.shared.u32 	%r407, [%r395+192];
	mad.lo.s32 	%r408, %r407, %r406, %r405;
	ld.shared.u32 	%r409, [%r7+16];
	ld.shared.u32 	%r410, [%r395+256];
	mad.lo.s32 	%r411, %r410, %r409, %r408;
	ld.shared.u32 	%r412, [%r7+20];
	ld.shared.u32 	%r413, [%r395+320];
	mad.lo.s32 	%r414, %r413, %r412, %r411;
	ld.shared.u32 	%r415, [%r7+24];
	ld.shared.u32 	%r416, [%r395+384];
	mad.lo.s32 	%r417, %r416, %r415, %r414;
	ld.shared.u32 	%r418, [%r7+28];
	ld.shared.u32 	%r419, [%r395+448];
	mad.lo.s32 	%r420, %r419, %r418, %r417;
	ld.shared.u32 	%r421, [%r7+32];
	ld.shared.u32 	%r422, [%r395+512];
	mad.lo.s32 	%r423, %r422, %r421, %r420;
	ld.shared.u32 	%r424, [%r7+36];
	ld.shared.u32 	%r425, [%r395+576];
	mad.lo.s32 	%r426, %r425, %r424, %r423;
	ld.shared.u32 	%r427, [%r7+40];
	ld.shared.u32 	%r428, [%r395+640];
	mad.lo.s32 	%r429, %r428, %r427, %r426;
	ld.shared.u32 	%r430, [%r7+44];
	ld.shared.u32 	%r431, [%r395+704];
	mad.lo.s32 	%r432, %r431, %r430, %r429;
	ld.shared.u32 	%r433, [%r7+48];
	ld.shared.u32 	%r434, [%r395+768];
	mad.lo.s32 	%r435, %r434, %r433, %r432;
	ld.shared.u32 	%r436, [%r7+52];
	ld.shared.u32 	%r437, [%r395+832];
	mad.lo.s32 	%r438, %r437, %r436, %r435;
	ld.shared.u32 	%r439, [%r7+56];
	ld.shared.u32 	%r440, [%r395+896];
	mad.lo.s32 	%r441, %r440, %r439, %r438;
	ld.shared.u32 	%r442, [%r7+60];
	ld.shared.u32 	%r443, [%r395+960];
	mad.lo.s32 	%r462, %r443, %r442, %r441;
	bar.sync 	0;
$L__BB0_9:
	ld.param.u64 	%rd47, [_Z20matrix_multiply_cudaPiS_S_i_param_2];
	cvta.to.global.u64 	%rd38, %rd47;
	mad.lo.s32 	%r448, %r40, %r2, %r4;
	mul.wide.s32 	%rd39, %r448, 4;
	add.s64 	%rd40, %rd38, %rd39;
	st.global.u32 	[%rd40], %r462;
	ret;

}


// ===== COMPILED SASS (sm_100) =====

	.target	sm_100

	.elftype	@"ET_EXEC"


//--------------------- .note.nv.tkinfo           --------------------------
	.section	.note.nv.tkinfo,"",@"SHT_NOTE"
	.sectionflags	@"SHF_NOTE_NV_TKINFO"
	.tkinfo
        /*0018*/ 	.word	0x00000002
        /*0030*/ 	.string	""
        /*0030*/ 	.string	"ptxas"
        /*0030*/ 	.string	"Cuda compilation tools, release 13.0, V13.0.88"
        /*0030*/ 	.string	"Build cuda_13.0.r13.0/compiler.36424714_0"
        /*0030*/ 	.string	"-arch sm_100 -m 64 "



//--------------------- .note.nv.cuinfo           --------------------------
	.section	.note.nv.cuinfo,"",@"SHT_NOTE"
	.sectionflags	@"SHF_NOTE_NV_CUINFO"
        /*0018*/ 	.short	0x0002
        /*001a*/ 	.short	0x0064
        /*001c*/ 	.short	0x0082
	.zero		2


//--------------------- .nv.info                  --------------------------
	.section	.nv.info,"",@"SHT_CUDA_INFO"
	.align	4


	//----- nvinfo : EIATTR_REGCOUNT
	.align		4
        /*0000*/ 	.byte	0x04, 0x2f
        /*0002*/ 	.short	(.L_1 - .L_0)
	.align		4
.L_0:
        /*0004*/ 	.word	index@(_Z20matrix_multiply_cudaPiS_S_i)
        /*0008*/ 	.word	0x00000028


	//----- nvinfo : EIATTR_FRAME_SIZE
	.align		4
.L_1:
        /*000c*/ 	.byte	0x04, 0x11
        /*000e*/ 	.short	(.L_3 - .L_2)
	.align		4
.L_2:
        /*0010*/ 	.word	index@(_Z20matrix_multiply_cudaPiS_S_i)
        /*0014*/ 	.word	0x00000000


	//----- nvinfo : EIATTR_MIN_STACK_SIZE
	.align		4
.L_3:
        /*0018*/ 	.byte	0x04, 0x12
        /*001a*/ 	.short	(.L_5 - .L_4)
	.align		4
.L_4:
        /*001c*/ 	.word	index@(_Z20matrix_multiply_cudaPiS_S_i)
        /*0020*/ 	.word	0x00000000
.L_5:


//--------------------- .nv.compat                --------------------------
	.section	.nv.compat,"",@"SHT_CUDA_COMPAT_INFO"
	.align	4
        /*0000*/ 	.byte	0x02, 0x09, 0x00, 0x00, 0x02, 0x02, 0x01, 0x00, 0x02, 0x05, 0x05, 0x00, 0x03, 0x07, 0x01, 0x01
        /*0010*/ 	.byte	0x02, 0x03, 0x00, 0x00, 0x02, 0x06, 0x01, 0x00, 0x04, 0x0b, 0x08, 0x00, 0x09, 0x00, 0x00, 0x00
        /*0020*/ 	.byte	0x00, 0x00, 0x00, 0x00


//--------------------- .nv.info._Z20matrix_multiply_cudaPiS_S_i --------------------------
	.section	.nv.info._Z20matrix_multiply_cudaPiS_S_i,"",@"SHT_CUDA_INFO"
	.sectionflags	@""
	.align	4


	//----- nvinfo : EIATTR_CUDA_API_VERSION
	.align		4
        /*0000*/ 	.byte	0x04, 0x37
        /*0002*/ 	.short	(.L_7 - .L_6)
.L_6:
        /*0004*/ 	.word	0x00000082


	//----- nvinfo : EIATTR_KPARAM_INFO
	.align		4
.L_7:
        /*0008*/ 	.byte	0x04, 0x17
        /*000a*/ 	.short	(.L_9 - .L_8)
.L_8:
        /*000c*/ 	.word	0x00000000
        /*0010*/ 	.short	0x0003
        /*0012*/ 	.short	0x0018
        /*0014*/ 	.byte	0x00, 0xf0, 0x11, 0x00


	//----- nvinfo : EIATTR_KPARAM_INFO
	.align		4
.L_9:
        /*0018*/ 	.byte	0x04, 0x17
        /*001a*/ 	.short	(.L_11 - .L_10)
.L_10:
        /*001c*/ 	.word	0x00000000
        /*0020*/ 	.short	0x0002
        /*0022*/ 	.short	0x0010
        /*0024*/ 	.byte	0x00, 0xf5, 0x21, 0x00


	//----- nvinfo : EIATTR_KPARAM_INFO
	.align		4
.L_11:
        /*0028*/ 	.byte	0x04, 0x17
        /*002a*/ 	.short	(.L_13 - .L_12)
.L_12:
        /*002c*/ 	.word	0x00000000
        /*0030*/ 	.short	0x0001
        /*0032*/ 	.short	0x0008
        /*0034*/ 	.byte	0x00, 0xf5, 0x21, 0x00


	//----- nvinfo : EIATTR_KPARAM_INFO
	.align		4
.L_13:
        /*0038*/ 	.byte	0x04, 0x17
        /*003a*/ 	.short	(.L_15 - .L_14)
.L_14:
        /*003c*/ 	.word	0x00000000
        /*0040*/ 	.short	0x0000
        /*0042*/ 	.short	0x0000
        /*0044*/ 	.byte	0x00, 0xf5, 0x21, 0x00


	//----- nvinfo : EIATTR_SPARSE_MMA_MASK
	.align		4
.L_15:
        /*0048*/ 	.byte	0x03, 0x50
        /*004a*/ 	.short	0x0000


	//----- nvinfo : EIATTR_MAXREG_COUNT
	.align		4
        /*004c*/ 	.byte	0x03, 0x1b
        /*004e*/ 	.short	0x00ff


	//----- nvinfo : EIATTR_NUM_BARRIERS
	.align		4
        /*0050*/ 	.byte	0x02, 0x4c
        /*0052*/ 	.byte	0x01
	.zero		1


	//----- nvinfo : EIATTR_MERCURY_ISA_VERSION
	.align		4
        /*0054*/ 	.byte	0x03, 0x5f
        /*0056*/ 	.short	0x0101


	//----- nvinfo : EIATTR_VRC_CTA_INIT_COUNT
	.align		4
        /*0058*/ 	.byte	0x02, 0x4a
	.zero		1
	.zero		1


	//----- nvinfo : EIATTR_EXIT_INSTR_OFFSETS
	.align		4
        /*005c*/ 	.byte	0x04, 0x1c
        /*005e*/ 	.short	(.L_17 - .L_16)


	//   ....[0]....
.L_16:
        /*0060*/ 	.word	0x000018f0


	//----- nvinfo : EIATTR_CBANK_PARAM_SIZE
	.align		4
.L_17:
        /*0064*/ 	.byte	0x03, 0x19
        /*0066*/ 	.short	0x001c


	//----- nvinfo : EIATTR_PARAM_CBANK
	.align		4
        /*0068*/ 	.byte	0x04, 0x0a
        /*006a*/ 	.short	(.L_19 - .L_18)
	.align		4
.L_18:
        /*006c*/ 	.word	index@(.nv.constant0._Z20matrix_multiply_cudaPiS_S_i)
        /*0070*/ 	.short	0x0380
        /*0072*/ 	.short	0x001c


	//----- nvinfo : EIATTR_SW_WAR
	.align		4
.L_19:
        /*0074*/ 	.byte	0x04, 0x36
        /*0076*/ 	.short	(.L_21 - .L_20)
.L_20:
        /*0078*/ 	.word	0x00000008
.L_21:


//--------------------- .nv.callgraph             --------------------------
	.section	.nv.callgraph,"",@"SHT_CUDA_CALLGRAPH"
	.align	4
	.sectionentsize	8
	.align		4
        /*0000*/ 	.word	0x00000000
	.align		4
        /*0004*/ 	.word	0xffffffff
	.align		4
        /*0008*/ 	.word	0x00000000
	.align		4
        /*000c*/ 	.word	0xfffffffe
	.align		4
        /*0010*/ 	.word	0x00000000
	.align		4
        /*0014*/ 	.word	0xfffffffd
	.align		4
        /*0018*/ 	.word	0x00000000
	.align		4
        /*001c*/ 	.word	0xfffffffc


//--------------------- .text._Z20matrix_multiply_cudaPiS_S_i --------------------------
	.section	.text._Z20matrix_multiply_cudaPiS_S_i,"ax",@progbits
	.align	128
        .global         _Z20matrix_multiply_cudaPiS_S_i
        .type           _Z20matrix_multiply_cudaPiS_S_i,@function
        .size           _Z20matrix_multiply_cudaPiS_S_i,(.L_x_5 - _Z20matrix_multiply_cudaPiS_S_i)
        .other          _Z20matrix_multiply_cudaPiS_S_i,@"STO_CUDA_ENTRY STV_DEFAULT"
_Z20matrix_multiply_cudaPiS_S_i:
.text._Z20matrix_multiply_cudaPiS_S_i:
[----:B------:R-:W-:Y:S08]  /*0000*/  LDC R1, c[0x0][0x37c] ;  /* 0x0000df00ff017b82 */ /* 0x000ff00000000800 */
[----:B------:R-:W0:Y:S01]  /*0010*/  LDC R4, c[0x0][0x398] ;  /* 0x0000e600ff047b82 */ /* 0x000e220000000800 */
[----:B------:R-:W1:Y:S01]  /*0020*/  S2R R3, SR_TID.Y ;  /* 0x0000000000037919 */ /* 0x000e620000002200 */
[----:B------:R-:W2:Y:S01]  /*0030*/  LDCU.64 UR8, c[0x0][0x358] ;  /* 0x00006b00ff0877ac */ /* 0x000ea20008000a00 */
[----:B------:R-:W-:Y:S01]  /*0040*/  HFMA2 R33, -RZ, RZ, 0, 0 ;  /* 0x00000000ff217431 */ /* 0x000fe200000001ff */
[----:B------:R-:W3:Y:S04]  /*0050*/  S2R R2, SR_TID.X ;  /* 0x0000000000027919 */ /* 0x000ee80000002100 */
[----:B------:R-:W1:Y:S08]  /*0060*/  LDC R0, c[0x0][0x364] ;  /* 0x0000d900ff007b82 */ /* 0x000e700000000800 */
[----:B------:R-:W1:Y:S08]  /*0070*/  S2UR UR4, SR_CTAID.Y ;  /* 0x00000000000479c3 */ /* 0x000e700000002600 */
[----:B------:R-:W3:Y:S01]  /*0080*/  S2UR UR5, SR_CTAID.X ;  /* 0x00000000000579c3 */ /* 0x000ee20000002500 */
[----:B0-----:R-:W-:-:S02]  /*0090*/  ISETP.GE.AND P0, PT, R4, 0x10, PT ;  /* 0x000000100400780c */ /* 0x001fc40003f06270 */
[----:B------:R-:W-:-:S04]  /*00a0*/  SHF.R.S32.HI R5, RZ, 0x1f, R4 ;  /* 0x0000001fff057819 */ /* 0x000fc80000011404 */
[----:B------:R-:W-:Y:S01]  /*00b0*/  LEA.HI R5, R5, R4, RZ, 0x4 ;  /* 0x0000000405057211 */ /* 0x000fe200078f20ff */
[----:B------:R-:W3:Y:S01]  /*00c0*/  LDC R21, c[0x0][0x360] ;  /* 0x0000d800ff157b82 */ /* 0x000ee20000000800 */
[----:B-1----:R-:W-:Y:S02]  /*00d0*/  IMAD R23, R0, UR4, R3 ;  /* 0x0000000400177c24 */ /* 0x002fe4000f8e0203 */
[----:B---3--:R-:W-:-:S03]  /*00e0*/  IMAD R21, R21, UR5, R2 ;  /* 0x0000000515157c24 */ /* 0x008fc6000f8e0202 */
[----:B--2---:R-:W-:Y:S05]  /*00f0*/  @!P0 BRA `(.L_x_0) ;  /* 0x0000001400ec8947 */ /* 0x004fea0003800000 */
[----:B------:R-:W0:Y:S01]  /*0100*/  S2UR UR6, SR_CgaCtaId ;  /* 0x00000000000679c3 */ /* 0x000e220000008800 */
[----:B------:R-:W-:Y:S01]  /*0110*/  SHF.R.S32.HI R28, RZ, 0x4, R5 ;  /* 0x00000004ff1c7819 */ /* 0x000fe20000011405 */
[----:B------:R-:W-:Y:S01]  /*0120*/  UMOV UR4, 0x400 ;  /* 0x0000040000047882 */ /* 0x000fe20000000000 */
[----:B------:R-:W-:Y:S01]  /*0130*/  IMAD R7, R23, R4, R2 ;  /* 0x0000000417077224 */ /* 0x000fe200078e0202 */
[----:B------:R-:W-:Y:S02]  /*0140*/  MOV R33, RZ ;  /* 0x000000ff00217202 */ /* 0x000fe40000000f00 */
[----:B------:R-:W-:-:S04]  /*0150*/  IADD3 R0, PT, PT, R28, -0x1, RZ ;  /* 0xffffffff1c007810 */ /* 0x000fc80007ffe0ff */
[----:B------:R-:W-:Y:S02]  /*0160*/  ISETP.GE.U32.AND P0, PT, R0, 0x3, PT ;  /* 0x000000030000780c */ /* 0x000fe40003f06070 */
[----:B------:R-:W-:Y:S01]  /*0170*/  MOV R0, RZ ;  /* 0x000000ff00007202 */ /* 0x000fe20000000f00 */
[----:B0-----:R-:W-:-:S06]  /*0180*/  ULEA UR5, UR6, UR4, 0x18 ;  /* 0x0000000406057291 */ /* 0x001fcc000f8ec0ff */
[----:B------:R-:W-:-:S04]  /*0190*/  LEA R5, R3, UR5, 0x6 ;  /* 0x0000000503057c11 */ /* 0x000fc8000f8e30ff */
[----:B------:R-:W-:Y:S05]  /*01a0*/  @!P0 BRA `(.L_x_1) ;  /* 0x0000000c00348947 */ /* 0x000fea0003800000 */
[----:B------:R-:W-:Y:S01]  /*01b0*/  UIADD3 UR5, UPT, UPT, UR4, 0x400, URZ ;  /* 0x0000040004057890 */ /* 0x000fe2000fffe0ff */
[C---:B------:R-:W-:Y:S01]  /*01c0*/  IADD3 R31, PT, PT, R3.reuse, 0x30, RZ ;  /* 0x00000030031f7810 */ /* 0x040fe20007ffe0ff */
[CCC-:B------:R-:W-:Y:S01]  /*01d0*/  IMAD R25, R3.reuse, R4.reuse, R21.reuse ;  /* 0x0000000403197224 */ /* 0x1c0fe200078e0215 */
[C---:B------:R-:W-:Y:S01]  /*01e0*/  IADD3 R29, PT, PT, R3.reuse, 0x20, RZ ;  /* 0x00000020031d7810 */ /* 0x040fe20007ffe0ff */
[----:B------:R-:W-:Y:S01]  /*01f0*/  ULEA UR5, UR6, UR5, 0x18 ;  /* 0x0000000506057291 */ /* 0x000fe2000f8ec0ff */
[----:B------:R-:W-:Y:S01]  /*0200*/  IADD3 R27, PT, PT, R3, 0x10, RZ ;  /* 0x00000010031b7810 */ /* 0x000fe20007ffe0ff */
[-CC-:B------:R-:W-:Y:S01]  /*0210*/  IMAD R31, R31, R4.reuse, R21.reuse ;  /* 0x000000041f1f7224 */ /* 0x180fe200078e0215 */
[----:B------:R-:W-:Y:S01]  /*0220*/  LOP3.LUT R0, R28, 0x7fffffc, RZ, 0xc0, !PT ;  /* 0x07fffffc1c007812 */ /* 0x000fe200078ec0ff */
[-CC-:B------:R-:W-:Y:S01]  /*0230*/  IMAD R29, R29, R4.reuse, R21.reuse ;  /* 0x000000041d1d7224 */ /* 0x180fe200078e0215 */
[----:B------:R-:W-:Y:S01]  /*0240*/  IADD3 R24, PT, PT, R7, 0x20, RZ ;  /* 0x0000002007187810 */ /* 0x000fe20007ffe0ff */
[----:B------:R-:W-:Y:S01]  /*0250*/  IMAD R27, R27, R4, R21 ;  /* 0x000000041b1b7224 */ /* 0x000fe200078e0215 */
[----:B------:R-:W-:-:S02]  /*0260*/  LEA R20, R2, UR5, 0x2 ;  /* 0x0000000502147c11 */ /* 0x000fc4000f8e10ff */
[----:B------:R-:W-:Y:S02]  /*0270*/  MOV R33, RZ ;  /* 0x000000ff00217202 */ /* 0x000fe40000000f00 */
[----:B------:R-:W-:Y:S02]  /*0280*/  LEA R22, R2, R5, 0x2 ;  /* 0x0000000502167211 */ /* 0x000fe400078e10ff */
[----:B------:R-:W-:Y:S02]  /*0290*/  IADD3 R26, PT, PT, -R0, RZ, RZ ;  /* 0x000000ff001a7210 */ /* 0x000fe40007ffe1ff */
[----:B------:R-:W-:-:S07]  /*02a0*/  LEA R6, R3, R20, 0x6 ;  /* 0x0000001403067211 */ /* 0x000fce00078e30ff */
.L_x_2:
[----:B------:R-:W0:Y:S01]  /*02b0*/  LDC.64 R18, c[0x0][0x380] ;  /* 0x0000e000ff127b82 */ /* 0x000e220000000a00 */
[----:B------:R-:W-:-:S07]  /*02c0*/  IADD3 R11, PT, PT, R24, -0x20, RZ ;  /* 0xffffffe0180b7810 */ /* 0x000fce0007ffe0ff */
[----:B------:R-:W1:Y:S01]  /*02d0*/  LDC.64 R16, c[0x0][0x388] ;  /* 0x0000e200ff107b82 */ /* 0x000e620000000a00 */
[----:B0-----:R-:W-:-:S06]  /*02e0*/  IMAD.WIDE.U32 R10, R11, 0x4, R18 ;  /* 0x000000040b0a7825 */ /* 0x001fcc00078e0012 */
[----:B------:R-:W2:Y:S01]  /*02f0*/  LDG.E R11, desc[UR8][R10.64] ;  /* 0x000000080a0b7981 */ /* 0x000ea2000c1e1900 */
[----:B-1----:R-:W-:-:S05]  /*0300*/  IMAD.WIDE.U32 R8, R25, 0x4, R16 ;  /* 0x0000000419087825 */ /* 0x002fca00078e0010 */
[----:B------:R-:W3:Y:S04]  /*0310*/  LDG.E R37, desc[UR8][R8.64] ;  /* 0x0000000808257981 */ /* 0x000ee8000c1e1900 */
[----:B--2---:R-:W-:Y:S04]  /*0320*/  STS [R22], R11 ;  /* 0x0000000b16007388 */ /* 0x004fe80000000800 */
[----:B---3--:R-:W-:Y:S01]  /*0330*/  STS [R6], R37 ;  /* 0x0000002506007388 */ /* 0x008fe20000000800 */
[----:B------:R-:W-:Y:S06]  /*0340*/  BAR.SYNC.DEFER_BLOCKING 0x0 ;  /* 0x0000000000007b1d */ /* 0x000fec0000010000 */
[----:B------:R-:W-:Y:S04]  /*0350*/  LDS R30, [R20] ;  /* 0x00000000141e7984 */ /* 0x000fe80000000800 */
[----:B------:R-:W0:Y:S04]  /*0360*/  LDS.128 R12, [R5] ;  /* 0x00000000050c7984 */ /* 0x000e280000000c00 */
[----:B------:R-:W1:Y:S04]  /*0370*/  LDS R32, [R20+0x40] ;  /* 0x0000400014207984 */ /* 0x000e680000000800 */
[----:B------:R-:W2:Y:S04]  /*0380*/  LDS R35, [R20+0x80] ;  /* 0x0000800014237984 */ /* 0x000ea80000000800 */
[----:B------:R-:W-:Y:S04]  /*0390*/  LDS.128 R8, [R5+0x10] ;  /* 0x0000100005087984 */ /* 0x000fe80000000c00 */
[----:B------:R-:W-:Y:S01]  /*03a0*/  LDS R37, [R20+0x380] ;  /* 0x0003800014257984 */ /* 0x000fe20000000800 */
[----:B0-----:R-:W-:-:S03]  /*03b0*/  IMAD R30, R12, R30, R33 ;  /* 0x0000001e0c1e7224 */ /* 0x001fc600078e0221 */
[----:B------:R-:W0:Y:S01]  /*03c0*/  LDS R12, [R20+0xc0] ;  /* 0x0000c000140c7984 */ /* 0x000e220000000800 */
[----:B-1----:R-:W-:-:S03]  /*03d0*/  IMAD R13, R32, R13, R30 ;  /* 0x0000000d200d7224 */ /* 0x002fc600078e021e */
[----:B------:R-:W1:Y:S04]  /*03e0*/  LDS R32, [R20+0x100] ;  /* 0x0001000014207984 */ /* 0x000e680000000800 */
[----:B------:R-:W3:Y:S04]  /*03f0*/  LDS R30, [R20+0x140] ;  /* 0x00014000141e7984 */ /* 0x000ee80000000800 */
[----:B------:R-:W4:Y:S01]  /*0400*/  LDS R33, [R20+0x180] ;  /* 0x0001800014217984 */ /* 0x000f220000000800 */
[----:B--2---:R-:W-:-:S04]  /*0410*/  IMAD R13, R35, R14, R13 ;  /* 0x0000000e230d7224 */ /* 0x004fc800078e020d */
[----:B0-----:R-:W-:-:S04]  /*0420*/  IMAD R13, R12, R15, R13 ;  /* 0x0000000f0c0d7224 */ /* 0x001fc800078e020d */
[----:B-1----:R-:W-:Y:S02]  /*0430*/  IMAD R13, R8, R32, R13 ;  /* 0x00000020080d7224 */ /* 0x002fe400078e020d */
[----:B------:R-:W0:Y:S02]  /*0440*/  LDS R8, [R20+0x1c0] ;  /* 0x0001c00014087984 */ /* 0x000e240000000800 */
[----:B---3--:R-:W-:Y:S02]  /*0450*/  IMAD R9, R30, R9, R13 ;  /* 0x000000091e097224 */ /* 0x008fe400078e020d */
[----:B------:R-:W-:Y:S04]  /*0460*/  LDS R30, [R20+0x200] ;  /* 0x00020000141e7984 */ /* 0x000fe80000000800 */
[----:B------:R-:W1:Y:S01]  /*0470*/  LDS.128 R12, [R5+0x20] ;  /* 0x00002000050c7984 */ /* 0x000e620000000c00 */
[----:B----4-:R-:W-:-:S03]  /*0480*/  IMAD R9, R33, R10, R9 ;  /* 0x0000000a21097224 */ /* 0x010fc600078e0209 */
[----:B------:R-:W2:Y:S04]  /*0490*/  LDS R32, [R20+0x240] ;  /* 0x0002400014207984 */ /* 0x000ea80000000800 */
[----:B------:R-:W3:Y:S04]  /*04a0*/  LDS R33, [R20+0x280] ;  /* 0x0002800014217984 */ /* 0x000ee80000000800 */
[----:B------:R-:W4:Y:S01]  /*04b0*/  LDS R10, [R20+0x2c0] ;  /* 0x0002c000140a7984 */ /* 0x000f220000000800 */
[----:B0-----:R-:W-:-:S03]  /*04c0*/  IMAD R9, R8, R11, R9 ;  /* 0x0000000b08097224 */ /* 0x001fc600078e0209 */
[----:B------:R-:W-:Y:S01]  /*04d0*/  LDS R8, [R20+0x340] ;  /* 0x0003400014087984 */ /* 0x000fe20000000800 */
[----:B-1----:R-:W-:-:S03]  /*04e0*/  IMAD R12, R12, R30, R9 ;  /* 0x0000001e0c0c7224 */ /* 0x002fc600078e0209 */
[----:B------:R-:W-:Y:S01]  /*04f0*/  LDS R30, [R20+0x3c0] ;  /* 0x0003c000141e7984 */ /* 0x000fe20000000800 */
[----:B--2---:R-:W-:Y:S01]  /*0500*/  IMAD R13, R32, R13, R12 ;  /* 0x0000000d200d7224 */ /* 0x004fe200078e020c */
[----:B------:R-:W-:-:S03]  /*0510*/  IADD3 R9, PT, PT, R24, -0x10, RZ ;  /* 0xfffffff018097810 */ /* 0x000fc60007ffe0ff */
[----:B---3--:R-:W-:Y:S02]  /*0520*/  IMAD R13, R33, R14, R13 ;  /* 0x0000000e210d7224 */ /* 0x008fe400078e020d */
[----:B------:R-:W-:Y:S02]  /*0530*/  IMAD.WIDE.U32 R32, R9, 0x4, R18 ;  /* 0x0000000409207825 */ /* 0x000fe400078e0012 */
[----:B------:R-:W-:Y:S02]  /*0540*/  LDS R9, [R20+0x300] ;  /* 0x0003000014097984 */ /* 0x000fe40000000800 */
[----:B----4-:R-:W-:Y:S02]  /*0550*/  IMAD R10, R10, R15, R13 ;  /* 0x0000000f0a0a7224 */ /* 0x010fe400078e020d */
[----:B------:R-:W0:Y:S01]  /*0560*/  LDS.128 R12, [R5+0x30] ;  /* 0x00003000050c7984 */ /* 0x000e220000000c00 */
[----:B------:R-:W-:Y:S01]  /*0570*/  BAR.SYNC.DEFER_BLOCKING 0x0 ;  /* 0x0000000000007b1d */ /* 0x000fe20000010000 */
[----:B------:R-:W-:-:S05]  /*0580*/  IMAD.WIDE.U32 R34, R27, 0x4, R16 ;  /* 0x000000041b227825 */ /* 0x000fca00078e0010 */
[----:B------:R-:W2:Y:S04]  /*0590*/  LDG.E R32, desc[UR8][R32.64] ;  /* 0x0000000820207981 */ /* 0x000ea8000c1e1900 */
[----:B------:R-:W3:Y:S01]  /*05a0*/  LDG.E R35, desc[UR8][R34.64] ;  /* 0x0000000822237981 */ /* 0x000ee2000c1e1900 */
[----:B0-----:R-:W-:-:S04]  /*05b0*/  IMAD R9, R12, R9, R10 ;  /* 0x000000090c097224 */ /* 0x001fc800078e020a */
[----:B------:R-:W-:-:S04]  /*05c0*/  IMAD R13, R8, R13, R9 ;  /* 0x0000000d080d7224 */ /* 0x000fc800078e0209 */
[----:B------:R-:W-:-:S04]  /*05d0*/  IMAD R13, R37, R14, R13 ;  /* 0x0000000e250d7224 */ /* 0x000fc800078e020d */
[----:B------:R-:W-:Y:S01]  /*05e0*/  IMAD R13, R30, R15, R13 ;  /* 0x0000000f1e0d7224 */ /* 0x000fe200078e020d */
[----:B--2---:R-:W-:Y:S04]  /*05f0*/  STS [R22], R32 ;  /* 0x0000002016007388 */ /* 0x004fe80000000800 */
[----:B---3--:R-:W-:Y:S01]  /*0600*/  STS [R6], R35 ;  /* 0x0000002306007388 */ /* 0x008fe20000000800 */
[----:B------:R-:W-:Y:S06]  /*0610*/  BAR.SYNC.DEFER_BLOCKING 0x0 ;  /* 0x0000000000007b1d */ /* 0x000fec0000010000 */
[----:B------:R-:W-:Y:S04]  /*0620*/  LDS R12, [R20] ;  /* 0x00000000140c7984 */ /* 0x000fe80000000800 */
[----:B------:R-:W0:Y:S04]  /*0630*/  LDS.128 R8, [R5] ;  /* 0x0000000005087984 */ /* 0x000e280000000c00 */
[----:B------:R-:W1:Y:S04]  /*0640*/  LDS R36, [R20+0x40] ;  /* 0x0000400014247984 */ /* 0x000e680000000800 */
[----:B------:R-:W2:Y:S04]  /*0650*/  LDS R33, [R20+0x80] ;  /* 0x0000800014217984 */ /* 0x000ea80000000800 */
[----:B------:R-:W-:Y:S04]  /*0660*/  LDS R32, [R20+0x100] ;  /* 0x0001000014207984 */ /* 0x000fe80000000800 */
[----:B------:R-:W-:Y:S04]  /*0670*/  LDS R30, [R20+0x140] ;  /* 0x00014000141e7984 */ /* 0x000fe80000000800 */
[----:B------:R-:W-:Y:S04]  /*0680*/  LDS R35, [R20+0x180] ;  /* 0x0001800014237984 */ /* 0x000fe80000000800 */
[----:B------:R-:W-:Y:S01]  /*0690*/  LDS R37, [R20+0x380] ;  /* 0x0003800014257984 */ /* 0x000fe20000000800 */
[----:B0-----:R-:W-:-:S03]  /*06a0*/  IMAD R12, R8, R12, R13 ;  /* 0x0000000c080c7224 */ /* 0x001fc600078e020d */
[----:B------:R-:W0:Y:S01]  /*06b0*/  LDS R8, [R20+0xc0] ;  /* 0x0000c00014087984 */ /* 0x000e220000000800 */
[----:B-1----:R-:W-:-:S03]  /*06c0*/  IMAD R9, R36, R9, R12 ;  /* 0x0000000924097224 */ /* 0x002fc600078e020c */
[----:B------:R-:W1:Y:S01]  /*06d0*/  LDS.128 R12, [R5+0x10] ;  /* 0x00001000050c7984 */ /* 0x000e620000000c00 */
[----:B--2---:R-:W-:-:S03]  /*06e0*/  IMAD R9, R33, R10, R9 ;  /* 0x0000000a21097224 */ /* 0x004fc600078e0209 */
[----:B------:R-:W-:Y:S01]  /*06f0*/  LDS R33, [R20+0x280] ;  /* 0x0002800014217984 */ /* 0x000fe20000000800 */
[----:B0-----:R-:W-:-:S04]  /*0700*/  IMAD R9, R8, R11, R9 ;  /* 0x0000000b08097224 */ /* 0x001fc800078e0209 */
[----:B-1----:R-:W-:Y:S02]  /*0710*/  IMAD R9, R12, R32, R9 ;  /* 0x000000200c097224 */ /* 0x002fe400078e0209 */
[----:B------:R-:W0:Y:S02]  /*0720*/  LDS R12, [R20+0x1c0] ;  /* 0x0001c000140c7984 */ /* 0x000e240000000800 */
[----:B------:R-:W-:Y:S02]  /*0730*/  IMAD R13, R30, R13, R9 ;  /* 0x0000000d1e0d7224 */ /* 0x000fe400078e0209 */
[----:B------:R-:W-:Y:S04]  /*0740*/  LDS R30, [R20+0x200] ;  /* 0x00020000141e7984 */ /* 0x000fe80000000800 */
[----:B------:R-:W1:Y:S04]  /*0750*/  LDS.128 R8, [R5+0x20] ;  /* 0x0000200005087984 */ /* 0x000e680000000c00 */
[----:B------:R-:W2:Y:S01]  /*0760*/  LDS R32, [R20+0x240] ;  /* 0x0002400014207984 */ /* 0x000ea20000000800 */
[----:B------:R-:W-:-:S03]  /*0770*/  IMAD R13, R35, R14, R13 ;  /* 0x0000000e230d7224 */ /* 0x000fc600078e020d */
[----:B------:R-:W3:Y:S01]  /*0780*/  LDS R14, [R20+0x2c0] ;  /* 0x0002c000140e7984 */ /* 0x000ee20000000800 */
[----:B0-----:R-:W-:-:S04]  /*0790*/  IMAD R13, R12, R15, R13 ;  /* 0x0000000f0c0d7224 */ /* 0x001fc800078e020d */
[----:B-1----:R-:W-:Y:S02]  /*07a0*/  IMAD R8, R8, R30, R13 ;  /* 0x0000001e08087224 */ /* 0x002fe400078e020d */
[----:B------:R-:W-:Y:S02]  /*07b0*/  LDS R30, [R20+0x3c0] ;  /* 0x0003c000141e7984 */ /* 0x000fe40000000800 */
[----:B--2---:R-:W-:Y:S02]  /*07c0*/  IMAD R9, R32, R9, R8 ;  /* 0x0000000920097224 */ /* 0x004fe400078e0208 */
[----:B------:R-:W-:Y:S02]  /*07d0*/  LDS R8, [R20+0x340] ;  /* 0x0003400014087984 */ /* 0x000fe40000000800 */
[----:B------:R-:W-:Y:S02]  /*07e0*/  IMAD R10, R33, R10, R9 ;  /* 0x0000000a210a7224 */ /* 0x000fe400078e0209 */
[----:B------:R-:W-:Y:S02]  /*07f0*/  LDS R9, [R20+0x300] ;  /* 0x0003000014097984 */ /* 0x000fe40000000800 */
[----:B---3--:R-:W-:-:S02]  /*0800*/  IMAD R10, R14, R11, R10 ;  /* 0x0000000b0e0a7224 */ /* 0x008fc400078e020a */
[----:B------:R-:W0:Y:S01]  /*0810*/  LDS.128 R12, [R5+0x30] ;  /* 0x00003000050c7984 */ /* 0x000e220000000c00 */
[----:B------:R-:W-:Y:S01]  /*0820*/  IMAD.WIDE.U32 R32, R24, 0x4, R18 ;  /* 0x0000000418207825 */ /* 0x000fe200078e0012 */
[----:B------:R-:W-:Y:S03]  /*0830*/  BAR.SYNC.DEFER_BLOCKING 0x0 ;  /* 0x0000000000007b1d */ /* 0x000fe60000010000 */
[----:B------:R-:W-:-:S03]  /*0840*/  IMAD.WIDE.U32 R34, R29, 0x4, R16 ;  /* 0x000000041d227825 */ /* 0x000fc600078e0010 */
[----:B------:R-:W2:Y:S04]  /*0850*/  LDG.E R32, desc[UR8][R32.64] ;  /* 0x0000000820207981 */ /* 0x000ea8000c1e1900 */
[----:B------:R-:W3:Y:S01]  /*0860*/  LDG.E R35, desc[UR8][R34.64] ;  /* 0x0000000822237981 */ /* 0x000ee2000c1e1900 */
[----:B0-----:R-:W-:-:S04]  /*0870*/  IMAD R9, R12, R9, R10 ;  /* 0x000000090c097224 */ /* 0x001fc800078e020a */
[----:B------:R-:W-:-:S04]  /*0880*/  IMAD R13, R8, R13, R9 ;  /* 0x0000000d080d7224 */ /* 0x000fc800078e0209 */
[----:B------:R-:W-:-:S04]  /*0890*/  IMAD R13, R37, R14, R13 ;  /* 0x0000000e250d7224 */ /* 0x000fc800078e020d */
[----:B------:R-:W-:Y:S02]  /*08a0*/  IMAD R13, R30, R15, R13 ;  /* 0x0000000f1e0d7224 */ /* 0x000fe400078e020d */
[----:B------:R-:W-:Y:S01]  /*08b0*/  IMAD.WIDE.U32 R16, R31, 0x4, R16 ;  /* 0x000000041f107825 */ /* 0x000fe200078e0010 */
[----:B--2---:R-:W-:Y:S04]  /*08c0*/  STS [R22], R32 ;  /* 0x0000002016007388 */ /* 0x004fe80000000800 */
[----:B---3--:R-:W-:Y:S01]  /*08d0*/  STS [R6], R35 ;  /* 0x0000002306007388 */ /* 0x008fe20000000800 */
[----:B------:R-:W-:Y:S06]  /*08e0*/  BAR.SYNC.DEFER_BLOCKING 0x0 ;  /* 0x0000000000007b1d */ /* 0x000fec0000010000 */
[----:B------:R-:W-:Y:S04]  /*08f0*/  LDS R12, [R20] ;  /* 0x00000000140c7984 */ /* 0x000fe80000000800 */
[----:B------:R-:W0:Y:S04]  /*0900*/  LDS.128 R8, [R5] ;  /* 0x0000000005087984 */ /* 0x000e280000000c00 */
[----:B------:R-:W1:Y:S04]  /*0910*/  LDS R36, [R20+0x40] ;  /* 0x0000400014247984 */ /* 0x000e680000000800 */
[----:B------:R-:W2:Y:S04]  /*0920*/  LDS R33, [R20+0x80] ;  /* 0x0000800014217984 */ /* 0x000ea80000000800 */
[----:B------:R-:W3:Y:S04]  /*0930*/  LDS R30, [R20+0xc0] ;  /* 0x0000c000141e7984 */ /* 0x000ee80000000800 */
[----:B------:R-:W-:Y:S04]  /*0940*/  LDS R32, [R20+0x100] ;  /* 0x0001000014207984 */ /* 0x000fe80000000800 */
[----:B------:R-:W-:Y:S04]  /*0950*/  LDS R34, [R20+0x200] ;  /* 0x0002000014227984 */ /* 0x000fe80000000800 */
[----:B------:R-:W-:Y:S04]  /*0960*/  LDS R37, [R20+0x300] ;  /* 0x0003000014257984 */ /* 0x000fe80000000800 */
[----:B------:R-:W-:Y:S01]  /*0970*/  LDS R35, [R20+0x380] ;  /* 0x0003800014237984 */ /* 0x000fe20000000800 */
[----:B0-----:R-:W-:-:S03]  /*0980*/  IMAD R8, R8, R12, R13 ;  /* 0x0000000c08087224 */ /* 0x001fc600078e020d */
[----:B------:R-:W0:Y:S01]  /*0990*/  LDS.128 R12, [R5+0x10] ;  /* 0x00001000050c7984 */ /* 0x000e220000000c00 */
[----:B-1----:R-:W-:-:S03]  /*09a0*/  IMAD R9, R36, R9, R8 ;  /* 0x0000000924097224 */ /* 0x002fc600078e0208 */
[----:B------:R-:W1:Y:S01]  /*09b0*/  LDS R8, [R20+0x140] ;  /* 0x0001400014087984 */ /* 0x000e620000000800 */
[----:B--2---:R-:W-:-:S03]  /*09c0*/  IMAD R10, R33, R10, R9 ;  /* 0x0000000a210a7224 */ /* 0x004fc600078e0209 */
[----:B------:R-:W2:Y:S01]  /*09d0*/  LDS R33, [R20+0x180] ;  /* 0x0001800014217984 */ /* 0x000ea20000000800 */
[----:B---3--:R-:W-:-:S03]  /*09e0*/  IMAD R11, R30, R11, R10 ;  /* 0x0000000b1e0b7224 */ /* 0x008fc600078e020a */
[----:B------:R-:W-:Y:S01]  /*09f0*/  LDS R30, [R20+0x240] ;  /* 0x00024000141e7984 */ /* 0x000fe20000000800 */
[----:B0-----:R-:W-:-:S03]  /*0a00*/  IMAD R11, R12, R32, R11 ;  /* 0x000000200c0b7224 */ /* 0x001fc600078e020b */
[----:B------:R-:W0:Y:S01]  /*0a10*/  LDS R12, [R20+0x1c0] ;  /* 0x0001c000140c7984 */ /* 0x000e220000000800 */
[----:B-1----:R-:W-:-:S03]  /*0a20*/  IMAD R32, R8, R13, R11 ;  /* 0x0000000d08207224 */ /* 0x002fc600078e020b */
[----:B------:R-:W1:Y:S04]  /*0a30*/  LDS.128 R8, [R5+0x20] ;  /* 0x0000200005087984 */ /* 0x000e680000000c00 */
[----:B------:R-:W3:Y:S01]  /*0a40*/  LDS R13, [R20+0x280] ;  /* 0x00028000140d7984 */ /* 0x000ee20000000800 */
[----:B--2---:R-:W-:-:S03]  /*0a50*/  IMAD R14, R33, R14, R32 ;  /* 0x0000000e210e7224 */ /* 0x004fc600078e0220 */
[----:B------:R-:W-:Y:S01]  /*0a60*/  LDS R32, [R20+0x340] ;  /* 0x0003400014207984 */ /* 0x000fe20000000800 */
[----:B0-----:R-:W-:-:S04]  /*0a70*/  IMAD R15, R12, R15, R14 ;  /* 0x0000000f0c0f7224 */ /* 0x001fc800078e020e */
[----:B-1----:R-:W-:Y:S01]  /*0a80*/  IMAD R8, R8, R34, R15 ;  /* 0x0000002208087224 */ /* 0x002fe200078e020f */
[----:B------:R-:W-:-:S03]  /*0a90*/  IADD3 R15, PT, PT, R24, 0x10, RZ ;  /* 0x00000010180f7810 */ /* 0x000fc60007ffe0ff */
[----:B------:R-:W-:Y:S02]  /*0aa0*/  IMAD R8, R30, R9, R8 ;  /* 0x000000091e087224 */ /* 0x000fe400078e0208 */
[----:B------:R-:W-:Y:S01]  /*0ab0*/  IMAD.WIDE.U32 R18, R15, 0x4, R18 ;  /* 0x000000040f127825 */ /* 0x000fe200078e0012 */
[----:B------:R-:W0:Y:S03]  /*0ac0*/  LDS R9, [R20+0x2c0] ;  /* 0x0002c00014097984 */ /* 0x000e260000000800 */
[----:B---3--:R-:W-:Y:S01]  /*0ad0*/  IMAD R8, R13, R10, R8 ;  /* 0x0000000a0d087224 */ /* 0x008fe200078e0208 */
[----:B------:R-:W-:Y:S04]  /*0ae0*/  LDS R30, [R20+0x3c0] ;  /* 0x0003c000141e7984 */ /* 0x000fe80000000800 */
[----:B------:R-:W1:Y:S01]  /*0af0*/  LDS.128 R12, [R5+0x30] ;  /* 0x00003000050c7984 */ /* 0x000e620000000c00 */
[----:B------:R-:W-:Y:S06]  /*0b00*/  BAR.SYNC.DEFER_BLOCKING 0x0 ;  /* 0x0000000000007b1d */ /* 0x000fec0000010000 */
[----:B------:R-:W2:Y:S04]  /*0b10*/  LDG.E R19, desc[UR8][R18.64] ;  /* 0x0000000812137981 */ /* 0x000ea8000c1e1900 */
[----:B------:R0:W3:Y:S02]  /*0b20*/  LDG.E R17, desc[UR8][R16.64] ;  /* 0x0000000810117981 */ /* 0x0000e4000c1e1900 */
[----:B0-----:R-:W-:-:S04]  /*0b30*/  IMAD R16, R9, R11, R8 ;  /* 0x0000000b09107224 */ /* 0x001fc800078e0208 */
[----:B-1----:R-:W-:-:S04]  /*0b40*/  IMAD R12, R12, R37, R16 ;  /* 0x000000250c0c7224 */ /* 0x002fc800078e0210 */
[----:B------:R-:W-:-:S04]  /*0b50*/  IMAD R12, R32, R13, R12 ;  /* 0x0000000d200c7224 */ /* 0x000fc800078e020c */
[----:B------:R-:W-:-:S04]  /*0b60*/  IMAD R12, R35, R14, R12 ;  /* 0x0000000e230c7224 */ /* 0x000fc800078e020c */
[----:B------:R-:W-:Y:S01]  /*0b70*/  IMAD R16, R30, R15, R12 ;  /* 0x0000000f1e107224 */ /* 0x000fe200078e020c */
[----:B------:R-:W-:-:S04]  /*0b80*/  IADD3 R26, PT, PT, R26, 0x4, RZ ;  /* 0x000000041a1a7810 */ /* 0x000fc80007ffe0ff */
[----:B------:R-:W-:Y:S02]  /*0b90*/  ISETP.NE.AND P0, PT, R26, RZ, PT ;  /* 0x000000ff1a00720c */ /* 0x000fe40003f05270 */
[----:B------:R-:W-:Y:S02]  /*0ba0*/  IADD3 R24, PT, PT, R24, 0x40, RZ ;  /* 0x0000004018187810 */ /* 0x000fe40007ffe0ff */
[C---:B------:R-:W-:Y:S02]  /*0bb0*/  LEA R31, R4.reuse, R31, 0x6 ;  /* 0x0000001f041f7211 */ /* 0x040fe400078e30ff */
[C---:B------:R-:W-:Y:S02]  /*0bc0*/  LEA R29, R4.reuse, R29, 0x6 ;  /* 0x0000001d041d7211 */ /* 0x040fe400078e30ff */
[C---:B------:R-:W-:Y:S02]  /*0bd0*/  LEA R27, R4.reuse, R27, 0x6 ;  /* 0x0000001b041b7211 */ /* 0x040fe400078e30ff */
[----:B------:R-:W-:Y:S01]  /*0be0*/  LEA R25, R4, R25, 0x6 ;  /* 0x0000001904197211 */ /* 0x000fe200078e30ff */
        /* <DEDUP_REMOVED lines=9> */
[----:B------:R-:W4:Y:S04]  /*0c80*/  LDS.128 R12, [R5+0x10] ;  /* 0x00001000050c7984 */ /* 0x000f280000000c00 */
[----:B------:R-:W5:Y:S04]  /*0c90*/  LDS R30, [R20+0x140] ;  /* 0x00014000141e7984 */ /* 0x000f680000000800 */
[----:B------:R-:W5:Y:S01]  /*0ca0*/  LDS R37, [R20+0x180] ;  /* 0x0001800014257984 */ /* 0x000f620000000800 */
[----:B0-----:R-:W-:-:S03]  /*0cb0*/  IMAD R8, R8, R33, R16 ;  /* 0x0000002108087224 */ /* 0x001fc600078e0210 */
[----:B------:R-:W-:Y:S01]  /*0cc0*/  LDS R33, [R20+0x200] ;  /* 0x0002000014217984 */ /* 0x000fe20000000800 */
[----:B-1----:R-:W-:-:S03]  /*0cd0*/  IMAD R9, R34, R9, R8 ;  /* 0x0000000922097224 */ /* 0x002fc600078e0208 */
[----:B------:R-:W0:Y:S04]  /*0ce0*/  LDS R8, [R20+0x1c0] ;  /* 0x0001c00014087984 */ /* 0x000e280000000800 */
[----:B------:R-:W1:Y:S01]  /*0cf0*/  LDS.128 R16, [R5+0x20] ;  /* 0x0000200005107984 */ /* 0x000e620000000c00 */
[----:B--2---:R-:W-:-:S04]  /*0d00*/  IMAD R9, R36, R10, R9 ;  /* 0x0000000a24097224 */ /* 0x004fc800078e0209 */
[----:B---3--:R-:W-:-:S04]  /*0d10*/  IMAD R9, R32, R11, R9 ;  /* 0x0000000b20097224 */ /* 0x008fc800078e0209 */
[----:B----4-:R-:W-:Y:S02]  /*0d20*/  IMAD R9, R12, R35, R9 ;  /* 0x000000230c097224 */ /* 0x010fe400078e0209 */
[----:B------:R-:W2:Y:S02]  /*0d30*/  LDS R12, [R20+0x240] ;  /* 0x00024000140c7984 */ /* 0x000ea40000000800 */
[----:B-----5:R-:W-:Y:S02]  /*0d40*/  IMAD R9, R30, R13, R9 ;  /* 0x0000000d1e097224 */ /* 0x020fe400078e0209 */
[----:B------:R-:W3:Y:S02]  /*0d50*/  LDS R13, [R20+0x280] ;  /* 0x00028000140d7984 */ /* 0x000ee40000000800 */
[----:B------:R-:W-:Y:S02]  /*0d60*/  IMAD R9, R37, R14, R9 ;  /* 0x0000000e25097224 */ /* 0x000fe400078e0209 */
[----:B------:R-:W4:Y:S04]  /*0d70*/  LDS R14, [R20+0x2c0] ;  /* 0x0002c000140e7984 */ /* 0x000f280000000800 */
[----:B------:R-:W-:Y:S01]  /*0d80*/  LDS R30, [R20+0x340] ;  /* 0x00034000141e7984 */ /* 0x000fe20000000800 */
[----:B0-----:R-:W-:-:S03]  /*0d90*/  IMAD R32, R8, R15, R9 ;  /* 0x0000000f08207224 */ /* 0x001fc600078e0209 */
[----:B------:R-:W-:Y:S04]  /*0da0*/  LDS R15, [R20+0x300] ;  /* 0x00030000140f7984 */ /* 0x000fe80000000800 */
[----:B------:R-:W0:Y:S01]  /*0db0*/  LDS.128 R8, [R5+0x30] ;  /* 0x0000300005087984 */ /* 0x000e220000000c00 */
[----:B-1----:R-:W-:-:S03]  /*0dc0*/  IMAD R32, R16, R33, R32 ;  /* 0x0000002110207224 */ /* 0x002fc600078e0220 */
[----:B------:R-:W1:Y:S04]  /*0dd0*/  LDS R33, [R20+0x380] ;  /* 0x0003800014217984 */ /* 0x000e680000000800 */
[----:B------:R-:W5:Y:S01]  /*0de0*/  LDS R16, [R20+0x3c0] ;  /* 0x0003c00014107984 */ /* 0x000f620000000800 */
[----:B--2---:R-:W-:-:S04]  /*0df0*/  IMAD R12, R12, R17, R32 ;  /* 0x000000110c0c7224 */ /* 0x004fc800078e0220 */
[----:B---3--:R-:W-:-:S04]  /*0e00*/  IMAD R12, R13, R18, R12 ;  /* 0x000000120d0c7224 */ /* 0x008fc800078e020c */
[----:B----4-:R-:W-:-:S04]  /*0e10*/  IMAD R12, R14, R19, R12 ;  /* 0x000000130e0c7224 */ /* 0x010fc800078e020c */
[----:B0-----:R-:W-:-:S04]  /*0e20*/  IMAD R8, R8, R15, R12 ;  /* 0x0000000f08087224 */ /* 0x001fc800078e020c */
[----:B------:R-:W-:-:S04]  /*0e30*/  IMAD R8, R30, R9, R8 ;  /* 0x000000091e087224 */ /* 0x000fc800078e0208 */
[----:B-1----:R-:W-:-:S04]  /*0e40*/  IMAD R33, R33, R10, R8 ;  /* 0x0000000a21217224 */ /* 0x002fc800078e0208 */
[----:B-----5:R-:W-:Y:S01]  /*0e50*/  IMAD R33, R16, R11, R33 ;  /* 0x0000000b10217224 */ /* 0x020fe200078e0221 */
[----:B------:R-:W-:Y:S06]  /*0e60*/  BAR.SYNC.DEFER_BLOCKING 0x0 ;  /* 0x0000000000007b1d */ /* 0x000fec0000010000 */
[----:B------:R-:W-:Y:S05]  /*0e70*/  @P0 BRA `(.L_x_2) ;  /* 0xfffffff4000c0947 */ /* 0x000fea000383ffff */
.L_x_1:
[----:B------:R-:W-:-:S13]  /*0e80*/  LOP3.LUT P0, R6, R28, 0x3, RZ, 0xc0, !PT ;  /* 0x000000031c067812 */ /* 0x000fda000780c0ff */
[----:B------:R-:W-:Y:S05]  /*0e90*/  @!P0 BRA `(.L_x_0) ;  /* 0x0000000800848947 */ /* 0x000fea0003800000 */
[----:B------:R-:W-:Y:S02]  /*0ea0*/  ISETP.NE.AND P0, PT, R6, 0x1, PT ;  /* 0x000000010600780c */ /* 0x000fe40003f05270 */
[----:B------:R-:W-:-:S04]  /*0eb0*/  LOP3.LUT R28, R28, 0x1, RZ, 0xc0, !PT ;  /* 0x000000011c1c7812 */ /* 0x000fc800078ec0ff */
[----:B------:R-:W-:-:S07]  /*0ec0*/  ISETP.NE.U32.AND P1, PT, R28, 0x1, PT ;  /* 0x000000011c00780c */ /* 0x000fce0003f25070 */
[----:B------:R-:W-:Y:S06]  /*0ed0*/  @!P0 BRA `(.L_x_3) ;  /* 0x0000000400988947 */ /* 0x000fec0003800000 */
[----:B------:R-:W0:Y:S01]  /*0ee0*/  LDC.64 R16, c[0x0][0x380] ;  /* 0x0000e000ff107b82 */ /* 0x000e220000000a00 */
[C---:B------:R-:W-:Y:S02]  /*0ef0*/  LEA R18, R0.reuse, R3, 0x4 ;  /* 0x0000000300127211 */ /* 0x040fe400078e20ff */
[----:B------:R-:W-:-:S03]  /*0f00*/  LEA R19, R0, R7, 0x4 ;  /* 0x0000000700137211 */ /* 0x000fc600078e20ff */
[----:B------:R-:W-:Y:S02]  /*0f10*/  IMAD R13, R18, R4, R21 ;  /* 0x00000004120d7224 */ /* 0x000fe400078e0215 */
[----:B------:R-:W1:Y:S01]  /*0f20*/  LDC.64 R26, c[0x0][0x388] ;  /* 0x0000e200ff1a7b82 */ /* 0x000e620000000a00 */
[----:B0-----:R-:W-:-:S05]  /*0f30*/  IMAD.WIDE.U32 R8, R19, 0x4, R16 ;  /* 0x0000000413087825 */ /* 0x001fca00078e0010 */
[----:B------:R-:W2:Y:S01]  /*0f40*/  LDG.E R25, desc[UR8][R8.64] ;  /* 0x0000000808197981 */ /* 0x000ea2000c1e1900 */
[----:B-1----:R-:W-:-:S05]  /*0f50*/  IMAD.WIDE.U32 R12, R13, 0x4, R26 ;  /* 0x000000040d0c7825 */ /* 0x002fca00078e001a */
[----:B------:R-:W3:Y:S01]  /*0f60*/  LDG.E R31, desc[UR8][R12.64] ;  /* 0x000000080c1f7981 */ /* 0x000ee2000c1e1900 */
[----:B------:R-:W-:-:S04]  /*0f70*/  UIADD3 UR5, UPT, UPT, UR4, 0x400, URZ ;  /* 0x0000040004057890 */ /* 0x000fc8000fffe0ff */
[----:B------:R-:W-:Y:S01]  /*0f80*/  ULEA UR5, UR6, UR5, 0x18 ;  /* 0x0000000506057291 */ /* 0x000fe2000f8ec0ff */
[----:B------:R-:W-:-:S05]  /*0f90*/  LEA R32, R2, R5, 0x2 ;  /* 0x0000000502207211 */ /* 0x000fca00078e10ff */
[----:B------:R-:W-:-:S04]  /*0fa0*/  LEA R6, R2, UR5, 0x2 ;  /* 0x0000000502067c11 */ /* 0x000fc8000f8e10ff */
[----:B------:R-:W-:Y:S02]  /*0fb0*/  LEA R30, R3, R6, 0x6 ;  /* 0x00000006031e7211 */ /* 0x000fe400078e30ff */
[----:B------:R-:W-:Y:S01]  /*0fc0*/  IADD3 R18, PT, PT, R18, 0x10, RZ ;  /* 0x0000001012127810 */ /* 0x000fe20007ffe0ff */
        /* <DEDUP_REMOVED lines=11> */
[----:B------:R-:W5:Y:S04]  /*1080*/  LDS R25, [R6+0x180] ;  /* 0x0001800006197984 */ /* 0x000f680000000800 */
[----:B------:R-:W5:Y:S04]  /*1090*/  LDS R20, [R6+0x1c0] ;  /* 0x0001c00006147984 */ /* 0x000f680000000800 */
[----:B------:R-:W-:Y:S01]  /*10a0*/  LDS R36, [R6+0x200] ;  /* 0x0002000006247984 */ /* 0x000fe20000000800 */
[----:B0-----:R-:W-:-:S03]  /*10b0*/  IMAD R8, R8, R24, R33 ;  /* 0x0000001808087224 */ /* 0x001fc600078e0221 */
[----:B------:R-:W-:Y:S01]  /*10c0*/  LDS R31, [R6+0x300] ;  /* 0x00030000061f7984 */ /* 0x000fe20000000800 */
[----:B-1----:R-:W-:-:S03]  /*10d0*/  IMAD R9, R28, R9, R8 ;  /* 0x000000091c097224 */ /* 0x002fc600078e0208 */
[----:B------:R-:W-:Y:S01]  /*10e0*/  LDS R33, [R6+0x380] ;  /* 0x0003800006217984 */ /* 0x000fe20000000800 */
[----:B--2---:R-:W-:-:S03]  /*10f0*/  IMAD R10, R34, R10, R9 ;  /* 0x0000000a220a7224 */ /* 0x004fc600078e0209 */
[----:B------:R-:W-:Y:S01]  /*1100*/  LDS R28, [R6+0x240] ;  /* 0x00024000061c7984 */ /* 0x000fe20000000800 */
[----:B---3--:R-:W-:-:S03]  /*1110*/  IMAD R10, R35, R11, R10 ;  /* 0x0000000b230a7224 */ /* 0x008fc600078e020a */
[----:B------:R-:W-:Y:S01]  /*1120*/  LDS R34, [R6+0x2c0] ;  /* 0x0002c00006227984 */ /* 0x000fe20000000800 */
[----:B------:R-:W-:-:S03]  /*1130*/  IMAD R9, R18, R4, R21 ;  /* 0x0000000412097224 */ /* 0x000fc600078e0215 */
[----:B------:R-:W-:Y:S01]  /*1140*/  LDS R35, [R6+0x280] ;  /* 0x0002800006237984 */ /* 0x000fe20000000800 */
[----:B----4-:R-:W-:-:S03]  /*1150*/  IMAD R10, R12, R29, R10 ;  /* 0x0000001d0c0a7224 */ /* 0x010fc600078e020a */
[----:B------:R-:W-:Y:S01]  /*1160*/  LDS R24, [R6+0x3c0] ;  /* 0x0003c00006187984 */ /* 0x000fe20000000800 */
[----:B-----5:R-:W-:Y:S01]  /*1170*/  IMAD R10, R22, R13, R10 ;  /* 0x0000000d160a7224 */ /* 0x020fe200078e020a */
[----:B------:R-:W-:Y:S01]  /*1180*/  IADD3 R13, PT, PT, R19, 0x10, RZ ;  /* 0x00000010130d7810 */ /* 0x000fe20007ffe0ff */
[----:B------:R-:W-:Y:S01]  /*1190*/  IMAD.WIDE.U32 R26, R9, 0x4, R26 ;  /* 0x00000004091a7825 */ /* 0x000fe200078e001a */
[----:B------:R-:W-:Y:S03]  /*11a0*/  LDS R22, [R6+0x340] ;  /* 0x0003400006167984 */ /* 0x000fe60000000800 */
[----:B------:R-:W-:Y:S02]  /*11b0*/  IMAD R10, R25, R14, R10 ;  /* 0x0000000e190a7224 */ /* 0x000fe400078e020a */
[----:B------:R-:W-:Y:S02]  /*11c0*/  IMAD.WIDE.U32 R12, R13, 0x4, R16 ;  /* 0x000000040d0c7825 */ /* 0x000fe400078e0010 */
[----:B------:R-:W-:Y:S02]  /*11d0*/  LDS.128 R16, [R5+0x30] ;  /* 0x0000300005107984 */ /* 0x000fe40000000c00 */
[----:B------:R-:W-:-:S02]  /*11e0*/  IMAD R29, R20, R15, R10 ;  /* 0x0000000f141d7224 */ /* 0x000fc400078e020a */
[----:B------:R-:W0:Y:S01]  /*11f0*/  LDS.128 R8, [R5+0x20] ;  /* 0x0000200005087984 */ /* 0x000e220000000c00 */
[----:B------:R-:W-:Y:S06]  /*1200*/  BAR.SYNC.DEFER_BLOCKING 0x0 ;  /* 0x0000000000007b1d */ /* 0x000fec0000010000 */
[----:B------:R-:W2:Y:S04]  /*1210*/  LDG.E R37, desc[UR8][R12.64] ;  /* 0x000000080c257981 */ /* 0x000ea8000c1e1900 */
[----:B------:R-:W3:Y:S01]  /*1220*/  LDG.E R27, desc[UR8][R26.64] ;  /* 0x000000081a1b7981 */ /* 0x000ee2000c1e1900 */
[----:B0-----:R-:W-:-:S04]  /*1230*/  IMAD R8, R8, R36, R29 ;  /* 0x0000002408087224 */ /* 0x001fc800078e021d */
[----:B------:R-:W-:-:S04]  /*1240*/  IMAD R8, R28, R9, R8 ;  /* 0x000000091c087224 */ /* 0x000fc800078e0208 */
[----:B------:R-:W-:-:S04]  /*1250*/  IMAD R8, R35, R10, R8 ;  /* 0x0000000a23087224 */ /* 0x000fc800078e0208 */
[----:B------:R-:W-:-:S04]  /*1260*/  IMAD R34, R34, R11, R8 ;  /* 0x0000000b22227224 */ /* 0x000fc800078e0208 */
[----:B------:R-:W-:-:S04]  /*1270*/  IMAD R16, R16, R31, R34 ;  /* 0x0000001f10107224 */ /* 0x000fc800078e0222 */
[----:B------:R-:W-:-:S04]  /*1280*/  IMAD R16, R22, R17, R16 ;  /* 0x0000001116107224 */ /* 0x000fc800078e0210 */
[----:B------:R-:W-:-:S04]  /*1290*/  IMAD R16, R33, R18, R16 ;  /* 0x0000001221107224 */ /* 0x000fc800078e0210 */
[----:B------:R-:W-:Y:S01]  /*12a0*/  IMAD R24, R24, R19, R16 ;  /* 0x0000001318187224 */ /* 0x000fe200078e0210 */
        /* <DEDUP_REMOVED lines=14> */
[----:B------:R-:W-:Y:S04]  /*1390*/  LDS R33, [R6+0x200] ;  /* 0x0002000006217984 */ /* 0x000fe80000000800 */
[----:B------:R-:W5:Y:S01]  /*13a0*/  LDS.128 R16, [R5+0x20] ;  /* 0x0000200005107984 */ /* 0x000f620000000c00 */
[----:B0-----:R-:W-:-:S03]  /*13b0*/  IMAD R12, R12, R25, R24 ;  /* 0x000000190c0c7224 */ /* 0x001fc600078e0218 */
[----:B------:R-:W0:Y:S01]  /*13c0*/  LDS R24, [R6+0x240] ;  /* 0x0002400006187984 */ /* 0x000e220000000800 */
[----:B-1----:R-:W-:-:S03]  /*13d0*/  IMAD R12, R20, R13, R12 ;  /* 0x0000000d140c7224 */ /* 0x002fc600078e020c */
[----:B------:R-:W1:Y:S01]  /*13e0*/  LDS R25, [R6+0x280] ;  /* 0x0002800006197984 */ /* 0x000e620000000800 */
[----:B--2---:R-:W-:-:S03]  /*13f0*/  IMAD R12, R29, R14, R12 ;  /* 0x0000000e1d0c7224 */ /* 0x004fc600078e020c */
[----:B------:R-:W2:Y:S01]  /*1400*/  LDS R20, [R6+0x2c0] ;  /* 0x0002c00006147984 */ /* 0x000ea20000000800 */
[----:B---3--:R-:W-:-:S03]  /*1410*/  IMAD R30, R28, R15, R12 ;  /* 0x0000000f1c1e7224 */ /* 0x008fc600078e020c */
[----:B------:R-:W-:Y:S04]  /*1420*/  LDS R29, [R6+0x300] ;  /* 0x00030000061d7984 */ /* 0x000fe80000000800 */
[----:B------:R-:W3:Y:S01]  /*1430*/  LDS.128 R12, [R5+0x30] ;  /* 0x00003000050c7984 */ /* 0x000ee20000000c00 */
[----:B----4-:R-:W-:-:S03]  /*1440*/  IMAD R8, R8, R27, R30 ;  /* 0x0000001b08087224 */ /* 0x010fc600078e021e */
[----:B------:R-:W4:Y:S01]  /*1450*/  LDS R28, [R6+0x340] ;  /* 0x00034000061c7984 */ /* 0x000f220000000800 */
[----:B-----5:R-:W-:-:S03]  /*1460*/  IMAD R9, R26, R9, R8 ;  /* 0x000000091a097224 */ /* 0x020fc600078e0208 */
[----:B------:R-:W5:Y:S04]  /*1470*/  LDS R27, [R6+0x380] ;  /* 0x00038000061b7984 */ /* 0x000f680000000800 */
[----:B------:R-:W5:Y:S01]  /*1480*/  LDS R8, [R6+0x3c0] ;  /* 0x0003c00006087984 */ /* 0x000f620000000800 */
[----:B------:R-:W-:-:S04]  /*1490*/  IMAD R9, R31, R10, R9 ;  /* 0x0000000a1f097224 */ /* 0x000fc800078e0209 */
[----:B------:R-:W-:-:S04]  /*14a0*/  IMAD R9, R22, R11, R9 ;  /* 0x0000000b16097224 */ /* 0x000fc800078e0209 */
[----:B------:R-:W-:-:S04]  /*14b0*/  IMAD R9, R16, R33, R9 ;  /* 0x0000002110097224 */ /* 0x000fc800078e0209 */
[----:B0-----:R-:W-:-:S04]  /*14c0*/  IMAD R9, R24, R17, R9 ;  /* 0x0000001118097224 */ /* 0x001fc800078e0209 */
[----:B-1----:R-:W-:-:S04]  /*14d0*/  IMAD R9, R25, R18, R9 ;  /* 0x0000001219097224 */ /* 0x002fc800078e0209 */
[----:B--2---:R-:W-:-:S04]  /*14e0*/  IMAD R9, R20, R19, R9 ;  /* 0x0000001314097224 */ /* 0x004fc800078e0209 */
[----:B---3--:R-:W-:-:S04]  /*14f0*/  IMAD R9, R12, R29, R9 ;  /* 0x0000001d0c097224 */ /* 0x008fc800078e0209 */
[----:B----4-:R-:W-:-:S04]  /*1500*/  IMAD R9, R28, R13, R9 ;  /* 0x0000000d1c097224 */ /* 0x010fc800078e0209 */
[----:B-----5:R-:W-:-:S04]  /*1510*/  IMAD R9, R27, R14, R9 ;  /* 0x0000000e1b097224 */ /* 0x020fc800078e0209 */
[----:B------:R-:W-:Y:S01]  /*1520*/  IMAD R33, R8, R15, R9 ;  /* 0x0000000f08217224 */ /* 0x000fe200078e0209 */
[----:B------:R-:W-:Y:S06]  /*1530*/  BAR.SYNC.DEFER_BLOCKING 0x0 ;  /* 0x0000000000007b1d */ /* 0x000fec0000010000 */
.L_x_3:
[----:B------:R-:W-:Y:S05]  /*1540*/  @P1 BRA `(.L_x_0) ;  /* 0x0000000000d81947 */ /* 0x000fea0003800000 */
[----:B------:R-:W0:Y:S01]  /*1550*/  LDC.64 R8, c[0x0][0x380] ;  /* 0x0000e000ff087b82 */ /* 0x000e220000000a00 */
[C---:B------:R-:W-:Y:S02]  /*1560*/  LEA R6, R0.reuse, R3, 0x4 ;  /* 0x0000000300067211 */ /* 0x040fe400078e20ff */
[----:B------:R-:W-:-:S03]  /*1570*/  LEA R7, R0, R7, 0x4 ;  /* 0x0000000700077211 */ /* 0x000fc600078e20ff */
[----:B------:R-:W-:Y:S02]  /*1580*/  IMAD R11, R6, R4, R21 ;  /* 0x00000004060b7224 */ /* 0x000fe400078e0215 */
[----:B------:R-:W1:Y:S01]  /*1590*/  LDC.64 R12, c[0x0][0x388] ;  /* 0x0000e200ff0c7b82 */ /* 0x000e620000000a00 */
[----:B0-----:R-:W-:-:S06]  /*15a0*/  IMAD.WIDE.U32 R6, R7, 0x4, R8 ;  /* 0x0000000407067825 */ /* 0x001fcc00078e0008 */
[----:B------:R-:W2:Y:S01]  /*15b0*/  LDG.E R6, desc[UR8][R6.64] ;  /* 0x0000000806067981 */ /* 0x000ea2000c1e1900 */
[----:B-1----:R-:W-:-:S06]  /*15c0*/  IMAD.WIDE.U32 R12, R11, 0x4, R12 ;  /* 0x000000040b0c7825 */ /* 0x002fcc00078e000c */
[----:B------:R-:W3:Y:S01]  /*15d0*/  LDG.E R12, desc[UR8][R12.64] ;  /* 0x000000080c0c7981 */ /* 0x000ee2000c1e1900 */
[----:B------:R-:W-:-:S04]  /*15e0*/  UIADD3 UR4, UPT, UPT, UR4, 0x400, URZ ;  /* 0x0000040004047890 */ /* 0x000fc8000fffe0ff */
[----:B------:R-:W-:Y:S01]  /*15f0*/  ULEA UR4, UR6, UR4, 0x18 ;  /* 0x0000000406047291 */ /* 0x000fe2000f8ec0ff */
[----:B------:R-:W-:-:S05]  /*1600*/  LEA R15, R2, R5, 0x2 ;  /* 0x00000005020f7211 */ /* 0x000fca00078e10ff */
[----:B------:R-:W-:-:S04]  /*1610*/  LEA R0, R2, UR4, 0x2 ;  /* 0x0000000402007c11 */ /* 0x000fc8000f8e10ff */
        /* <DEDUP_REMOVED lines=26> */
[----:B------:R-:W4:Y:S04]  /*17c0*/  LDS R10, [R0+0x340] ;  /* 0x00034000000a7984 */ /* 0x000f280000000800 */
[----:B------:R-:W4:Y:S01]  /*17d0*/  LDS R11, [R0+0x380] ;  /* 0x00038000000b7984 */ /* 0x000f220000000800 */
[----:B-----5:R-:W-:-:S03]  /*17e0*/  IMAD R2, R2, R17, R3 ;  /* 0x0000001102027224 */ /* 0x020fc600078e0203 */
        /* <DEDUP_REMOVED lines=9> */
[----:B------:R-:W-:-:S04]  /*1880*/  IMAD R26, R11, R26, R25 ;  /* 0x0000001a0b1a7224 */ /* 0x000fc800078e0219 */
[----:B-----5:R-:W-:Y:S01]  /*1890*/  IMAD R33, R33, R27, R26 ;  /* 0x0000001b21217224 */ /* 0x020fe200078e021a */
[----:B------:R-:W-:Y:S06]  /*18a0*/  BAR.SYNC.DEFER_BLOCKING 0x0 ;  /* 0x0000000000007b1d */ /* 0x000fec0000010000 */
.L_x_0:
[----:B------:R-:W0:Y:S01]  /*18b0*/  LDC.64 R2, c[0x0][0x390] ;  /* 0x0000e400ff027b82 */ /* 0x000e220000000a00 */
[----:B------:R-:W-:-:S04]  /*18c0*/  IMAD R21, R23, R4, R21 ;  /* 0x0000000417157224 */ /* 0x000fc800078e0215 */
[----:B0-----:R-:W-:-:S05]  /*18d0*/  IMAD.WIDE R2, R21, 0x4, R2 ;  /* 0x0000000415027825 */ /* 0x001fca00078e0202 */
[----:B------:R-:W-:Y:S01]  /*18e0*/  STG.E desc[UR8][R2.64], R33 ;  /* 0x0000002102007986 */ /* 0x000fe2000c101908 */
[----:B------:R-:W-:Y:S05]  /*18f0*/  EXIT ;  /* 0x000000000000794d */ /* 0x000fea0003800000 */
.L_x_4:
[----:B------:R-:W-:-:S00]  /*1900*/  BRA `(.L_x_4) ;  /* 0xfffffffc00fc7947 */ /* 0x000fc0000383ffff */
[----:B------:R-:W-:-:S00]  /*1910*/  NOP ;  /* 0x0000000000007918 */ /* 0x000fc00000000000 */
        /* <DEDUP_REMOVED lines=14> */
.L_x_5:


//--------------------- .nv.shared._Z20matrix_multiply_cudaPiS_S_i --------------------------
	.section	.nv.shared._Z20matrix_multiply_cudaPiS_S_i,"aw",@nobits
	.sectionflags	@""
	.align	4
.nv.shared._Z20matrix_multiply_cudaPiS_S_i:
	.zero		3072


//--------------------- .nv.shared.reserved.0     --------------------------
	.section	.nv.shared.reserved.0,"aw",@nobits
	.weak		__nv_reservedSMEM_offset_0_alias
	.size		__nv_reservedSMEM_offset_0_alias, 0, 64
	.other		__nv_reservedSMEM_offset_0_alias,@"STO_CUDA_RESERVED_SHARED STV_DEFAULT"
__nv_reservedSMEM_offset_0_alias:
	.zero		0
	.zero		64


//--------------------- .nv.constant0._Z20matrix_multiply_cudaPiS_S_i --------------------------
	.section	.nv.constant0._Z20matrix_multiply_cudaPiS_S_i,"a",@progbits
	.sectionflags	@""
	.align	4
.nv.constant0._Z20matrix_multiply_cudaPiS_S_i:
	.zero		924


//--------------------- SYMBOLS --------------------------

	.type		.nv.reservedSmem.offset0,@object
	.size		.nv.reservedSmem.offset0,0x4
	.type		.nv.reservedSmem.cap,@object
	.size		.nv.reservedSmem.cap,0x4
